// auto-generated by cutlass_sweep.gemm — config: {"arch": "sm_90", "cluster_m": 2, "cluster_n": 2, "dtype": "int8", "dtype_b": "int8", "layout": "nt", "stages": 0, "tile_k": 128, "tile_m": 256, "tile_n": 64}
#include "cutlass/cutlass.h"
#include "cutlass/gemm/collective/collective_builder.hpp"
#include "cutlass/gemm/device/gemm_universal_adapter.h"
#include "cutlass/gemm/kernel/gemm_universal.hpp"
#include "cutlass/epilogue/collective/collective_builder.hpp"

using ElemA = int8_t;
using ElemB = int8_t;
using ElemCD = int8_t;
using Acc  = int32_t;
using TileShape    = cute::Shape<cute::_256, cute::_64, cute::_128>;
using ClusterShape = cute::Shape<cute::_2, cute::_2, cute::_1>;

using CollectiveEpilogue = typename cutlass::epilogue::collective::CollectiveBuilder<
    cutlass::arch::Sm90, cutlass::arch::OpClassTensorOp,
    TileShape, ClusterShape,
    cutlass::epilogue::collective::EpilogueTileAuto,
    Acc, Acc,
    ElemCD, cutlass::layout::RowMajor, 128 / cutlass::sizeof_bits<ElemCD>::value,
    ElemCD, cutlass::layout::RowMajor, 128 / cutlass::sizeof_bits<ElemCD>::value,
    cutlass::epilogue::collective::EpilogueScheduleAuto
  >::CollectiveOp;

using CollectiveMainloop = typename cutlass::gemm::collective::CollectiveBuilder<
    cutlass::arch::Sm90, cutlass::arch::OpClassTensorOp,
    ElemA, cutlass::layout::RowMajor, 128 / cutlass::sizeof_bits<ElemA>::value,
    ElemB, cutlass::layout::ColumnMajor, 128 / cutlass::sizeof_bits<ElemB>::value,
    Acc,
    TileShape, ClusterShape,
    cutlass::gemm::collective::StageCountAutoCarveout<static_cast<int>(sizeof(typename CollectiveEpilogue::SharedStorage))>,
    cutlass::gemm::collective::KernelScheduleAuto
  >::CollectiveOp;

using GemmKernel = cutlass::gemm::kernel::GemmUniversal<
    cute::Shape<int,int,int,int>,
    CollectiveMainloop,
    CollectiveEpilogue
>;
using Gemm = cutlass::gemm::device::GemmUniversalAdapter<GemmKernel>;

// Force the device kernel symbol into the cubin without needing a host main.
auto* _anchor = &cutlass::device_kernel<GemmKernel>;


// ===== COMPILED SASS (sm_90a) =====

	.target	sm_90a

	.elftype	@"ET_EXEC"


//--------------------- .note.nv.tkinfo           --------------------------
	.section	.note.nv.tkinfo,"",@"SHT_NOTE"
	.sectionflags	@"SHF_NOTE_NV_TKINFO"
	.tkinfo
        /*0018*/ 	.word	0x00000002
        /*0030*/ 	.string	""
        /*0030*/ 	.string	"ptxas"
        /*0030*/ 	.string	"Cuda compilation tools, release 13.0, V13.0.88"
        /*0030*/ 	.string	"Build cuda_13.0.r13.0/compiler.36424714_0"
        /*0030*/ 	.string	"-arch sm_90a -m 64 "



//--------------------- .note.nv.cuinfo           --------------------------
	.section	.note.nv.cuinfo,"",@"SHT_NOTE"
	.sectionflags	@"SHF_NOTE_NV_CUINFO"
        /*0018*/ 	.short	0x0002
        /*001a*/ 	.short	0x005a
        /*001c*/ 	.short	0x0082
	.zero		2


//--------------------- .nv.info                  --------------------------
	.section	.nv.info,"",@"SHT_CUDA_INFO"
	.align	4


	//----- nvinfo : EIATTR_REGCOUNT
	.align		4
        /*0000*/ 	.byte	0x04, 0x2f
        /*0002*/ 	.short	(.L_15 - .L_14)
	.align		4
.L_14:
        /*0004*/ 	.word	index@(_ZN7cutlass13device_kernelINS_4gemm6kernel13GemmUniversalIN4cute5tupleIJiiiiEEENS1_10collective13CollectiveMmaINS1_34MainloopSm90TmaGmmaWarpSpecializedILi5ENS5_IJNS4_1CILi2EEESB_NSA_ILi1EEEEEENS1_35KernelTmaWarpSpecializedCooperativeEEENS5_IJNSA_ILi256EEENSA_ILi64EEENSA_ILi128EEEEEEaNS5_IJlSC_lEEEaSK_NS4_8TiledMMAINS4_8MMA_AtomIJNS4_4SM904GMMA26MMA_64x64x32_S32S8S8_SS_TNEEEENS4_6LayoutINS5_IJSB_SC_SC_EEENS5_IJSC_NSA_ILi0EEEST_EEEEENS5_IJNS4_10UnderscoreESW_SW_EEEEENS4_23SM90_TMA_LOAD_MULTICASTENS4_14ComposedLayoutINS4_7SwizzleILi3ELi4ELi3EEENS4_18smem_ptr_flag_bitsILi8EEENSR_INS5_IJNSA_ILi8EEESI_EEENS5_IJSI_SC_EEEEEEEvNS4_8identityESZ_S19_vS1A_EENS_8epilogue10collective6detail29Sm90TmaWarpSpecializedAdapterINS1D_15DefaultEpilogueIaSK_SK_NS1C_6thread17LinearCombinationIaLi1EiiLNS1H_9ScaleType4KindE0ELNS_15FloatRoundStyleE2EaEENS1_15EpilogueDefaultEEEEEvvEEEEvNT_6ParamsE)
        /*0008*/ 	.word	0x000000a8


	//----- nvinfo : EIATTR_FRAME_SIZE
	.align		4
.L_15:
        /*000c*/ 	.byte	0x04, 0x11
        /*000e*/ 	.short	(.L_17 - .L_16)
	.align		4
.L_16:
        /*0010*/ 	.word	index@(_ZN7cutlass13device_kernelINS_4gemm6kernel13GemmUniversalIN4cute5tupleIJiiiiEEENS1_10collective13CollectiveMmaINS1_34MainloopSm90TmaGmmaWarpSpecializedILi5ENS5_IJNS4_1CILi2EEESB_NSA_ILi1EEEEEENS1_35KernelTmaWarpSpecializedCooperativeEEENS5_IJNSA_ILi256EEENSA_ILi64EEENSA_ILi128EEEEEEaNS5_IJlSC_lEEEaSK_NS4_8TiledMMAINS4_8MMA_AtomIJNS4_4SM904GMMA26MMA_64x64x32_S32S8S8_SS_TNEEEENS4_6LayoutINS5_IJSB_SC_SC_EEENS5_IJSC_NSA_ILi0EEEST_EEEEENS5_IJNS4_10UnderscoreESW_SW_EEEEENS4_23SM90_TMA_LOAD_MULTICASTENS4_14ComposedLayoutINS4_7SwizzleILi3ELi4ELi3EEENS4_18smem_ptr_flag_bitsILi8EEENSR_INS5_IJNSA_ILi8EEESI_EEENS5_IJSI_SC_EEEEEEEvNS4_8identityESZ_S19_vS1A_EENS_8epilogue10collective6detail29Sm90TmaWarpSpecializedAdapterINS1D_15DefaultEpilogueIaSK_SK_NS1C_6thread17LinearCombinationIaLi1EiiLNS1H_9ScaleType4KindE0ELNS_15FloatRoundStyleE2EaEENS1_15EpilogueDefaultEEEEEvvEEEEvNT_6ParamsE)
        /*0014*/ 	.word	0x00000000


	//----- nvinfo : EIATTR_MIN_STACK_SIZE
	.align		4
.L_17:
        /*0018*/ 	.byte	0x04, 0x12
        /*001a*/ 	.short	(.L_19 - .L_18)
	.align		4
.L_18:
        /*001c*/ 	.word	index@(_ZN7cutlass13device_kernelINS_4gemm6kernel13GemmUniversalIN4cute5tupleIJiiiiEEENS1_10collective13CollectiveMmaINS1_34MainloopSm90TmaGmmaWarpSpecializedILi5ENS5_IJNS4_1CILi2EEESB_NSA_ILi1EEEEEENS1_35KernelTmaWarpSpecializedCooperativeEEENS5_IJNSA_ILi256EEENSA_ILi64EEENSA_ILi128EEEEEEaNS5_IJlSC_lEEEaSK_NS4_8TiledMMAINS4_8MMA_AtomIJNS4_4SM904GMMA26MMA_64x64x32_S32S8S8_SS_TNEEEENS4_6LayoutINS5_IJSB_SC_SC_EEENS5_IJSC_NSA_ILi0EEEST_EEEEENS5_IJNS4_10UnderscoreESW_SW_EEEEENS4_23SM90_TMA_LOAD_MULTICASTENS4_14ComposedLayoutINS4_7SwizzleILi3ELi4ELi3EEENS4_18smem_ptr_flag_bitsILi8EEENSR_INS5_IJNSA_ILi8EEESI_EEENS5_IJSI_SC_EEEEEEEvNS4_8identityESZ_S19_vS1A_EENS_8epilogue10collective6detail29Sm90TmaWarpSpecializedAdapterINS1D_15DefaultEpilogueIaSK_SK_NS1C_6thread17LinearCombinationIaLi1EiiLNS1H_9ScaleType4KindE0ELNS_15FloatRoundStyleE2EaEENS1_15EpilogueDefaultEEEEEvvEEEEvNT_6ParamsE)
        /*0020*/ 	.word	0x00000000
.L_19:


//--------------------- .nv.compat                --------------------------
	.section	.nv.compat,"",@"SHT_CUDA_COMPAT_INFO"
	.align	4
        /*0000*/ 	.byte	0x02, 0x09, 0x01, 0x00, 0x02, 0x02, 0x04, 0x00, 0x02, 0x05, 0x05, 0x00, 0x03, 0x07, 0x01, 0x01
        /*0010*/ 	.byte	0x02, 0x03, 0x01, 0x00, 0x02, 0x06, 0x01, 0x00, 0x04, 0x0b, 0x08, 0x00, 0x00, 0x00, 0x00, 0x00
        /*0020*/ 	.byte	0x00, 0x00, 0x00, 0x00


//--------------------- .nv.info._ZN7cutlass13device_kernelINS_4gemm6kernel13GemmUniversalIN4cute5tupleIJiiiiEEENS1_10collective13CollectiveMmaINS1_34MainloopSm90TmaGmmaWarpSpecializedILi5ENS5_IJNS4_1CILi2EEESB_NSA_ILi1EEEEEENS1_35KernelTmaWarpSpecializedCooperativeEEENS5_IJNSA_ILi256EEENSA_ILi64EEENSA_ILi128EEEEEEaNS5_IJlSC_lEEEaSK_NS4_8TiledMMAINS4_8MMA_AtomIJNS4_4SM904GMMA26MMA_64x64x32_S32S8S8_SS_TNEEEENS4_6LayoutINS5_IJSB_SC_SC_EEENS5_IJSC_NSA_ILi0EEEST_EEEEENS5_IJNS4_10UnderscoreESW_SW_EEEEENS4_23SM90_TMA_LOAD_MULTICASTENS4_14ComposedLayoutINS4_7SwizzleILi3ELi4ELi3EEENS4_18smem_ptr_flag_bitsILi8EEENSR_INS5_IJNSA_ILi8EEESI_EEENS5_IJSI_SC_EEEEEEEvNS4_8identityESZ_S19_vS1A_EENS_8epilogue10collective6detail29Sm90TmaWarpSpecializedAdapterINS1D_15DefaultEpilogueIaSK_SK_NS1C_6thread17LinearCombinationIaLi1EiiLNS1H_9ScaleType4KindE0ELNS_15FloatRoundStyleE2EaEENS1_15EpilogueDefaultEEEEEvvEEEEvNT_6ParamsE --------------------------
	.section	.nv.info._ZN7cutlass13device_kernelINS_4gemm6kernel13GemmUniversalIN4cute5tupleIJiiiiEEENS1_10collective13CollectiveMmaINS1_34MainloopSm90TmaGmmaWarpSpecializedILi5ENS5_IJNS4_1CILi2EEESB_NSA_ILi1EEEEEENS1_35KernelTmaWarpSpecializedCooperativeEEENS5_IJNSA_ILi256EEENSA_ILi64EEENSA_ILi128EEEEEEaNS5_IJlSC_lEEEaSK_NS4_8TiledMMAINS4_8MMA_AtomIJNS4_4SM904GMMA26MMA_64x64x32_S32S8S8_SS_TNEEEENS4_6LayoutINS5_IJSB_SC_SC_EEENS5_IJSC_NSA_ILi0EEEST_EEEEENS5_IJNS4_10UnderscoreESW_SW_EEEEENS4_23SM90_TMA_LOAD_MULTICASTENS4_14ComposedLayoutINS4_7SwizzleILi3ELi4ELi3EEENS4_18smem_ptr_flag_bitsILi8EEENSR_INS5_IJNSA_ILi8EEESI_EEENS5_IJSI_SC_EEEEEEEvNS4_8identityESZ_S19_vS1A_EENS_8epilogue10collective6detail29Sm90TmaWarpSpecializedAdapterINS1D_15DefaultEpilogueIaSK_SK_NS1C_6thread17LinearCombinationIaLi1EiiLNS1H_9ScaleType4KindE0ELNS_15FloatRoundStyleE2EaEENS1_15EpilogueDefaultEEEEEvvEEEEvNT_6ParamsE,"",@"SHT_CUDA_INFO"
	.sectionflags	@""
	.align	4


	//----- nvinfo : EIATTR_CUDA_API_VERSION
	.align		4
        /*0000*/ 	.byte	0x04, 0x37
        /*0002*/ 	.short	(.L_21 - .L_20)
.L_20:
        /*0004*/ 	.word	0x00000082


	//----- nvinfo : EIATTR_KPARAM_INFO
	.align		4
.L_21:
        /*0008*/ 	.byte	0x04, 0x17
        /*000a*/ 	.short	(.L_23 - .L_22)
.L_22:
        /*000c*/ 	.word	0x00000000
        /*0010*/ 	.short	0x0000
        /*0012*/ 	.short	0x0070
        /*0014*/ 	.byte	0x00, 0xf0, 0x01, 0x10


	//----- nvinfo : EIATTR_SPARSE_MMA_MASK
	.align		4
.L_23:
        /*0018*/ 	.byte	0x03, 0x50
        /*001a*/ 	.short	0x0000


	//----- nvinfo : EIATTR_MAXREG_COUNT
	.align		4
        /*001c*/ 	.byte	0x03, 0x1b
        /*001e*/ 	.short	0x00a8


	//----- nvinfo : EIATTR_NUM_BARRIERS
	.align		4
        /*0020*/ 	.byte	0x02, 0x4c
        /*0022*/ 	.byte	0x01
	.zero		1


	//----- nvinfo : EIATTR_EXTERNS
	.align		4
        /*0024*/ 	.byte	0x04, 0x0f
        /*0026*/ 	.short	(.L_25 - .L_24)


	//   ....[0]....
	.align		4
.L_24:
        /*0028*/ 	.word	index@(__assertfail)


	//----- nvinfo : EIATTR_MERCURY_ISA_VERSION
	.align		4
.L_25:
        /*002c*/ 	.byte	0x03, 0x5f
        /*002e*/ 	.short	0x0101


	//----- nvinfo : EIATTR_INT_WARP_WIDE_INSTR_OFFSETS
	.align		4
        /*0030*/ 	.byte	0x04, 0x31
        /*0032*/ 	.short	(.L_27 - .L_26)


	//   ....[0]....
.L_26:
        /*0034*/ 	.word	0x000004a0


	//   ....[1]....
        /*0038*/ 	.word	0x000004d0


	//   ....[2]....
        /*003c*/ 	.word	0x00000690


	//----- nvinfo : EIATTR_COOP_GROUP_MASK_REGIDS
	.align		4
.L_27:
        /*0040*/ 	.byte	0x04, 0x29
        /*0042*/ 	.short	(.L_29 - .L_28)


	//   ....[0]....
.L_28:
        /*0044*/ 	.word	0xffffffff


	//   ....[1]....
        /*0048*/ 	.word	0xffffffff


	//   ....[2]....
        /*004c*/ 	.word	0xffffffff


	//   ....[3]....
        /*0050*/ 	.word	0xffffffff


	//   ....[4]....
        /*0054*/ 	.word	0xffffffff


	//   ....[5]....
        /*0058*/ 	.word	0xffffffff


	//----- nvinfo : EIATTR_COOP_GROUP_INSTR_OFFSETS
	.align		4
.L_29:
        /*005c*/ 	.byte	0x04, 0x28
        /*005e*/ 	.short	(.L_31 - .L_30)


	//   ....[0]....
.L_30:
        /*0060*/ 	.word	0x00000060


	//   ....[1]....
        /*0064*/ 	.word	0x00000070


	//   ....[2]....
        /*0068*/ 	.word	0x00000130


	//   ....[3]....
        /*006c*/ 	.word	0x000002f0


	//   ....[4]....
        /*0070*/ 	.word	0x00000810


	//   ....[5]....
        /*0074*/ 	.word	0x00001240


	//----- nvinfo : EIATTR_REG_RECONFIG
	.align		4
.L_31:
        /*0078*/ 	.byte	0x01, 0x54
	.zero		2


	//----- nvinfo : EIATTR_SYSCALL_OFFSETS
	.align		4
        /*007c*/ 	.byte	0x04, 0x46
        /*007e*/ 	.short	(.L_33 - .L_32)


	//   ....[0]....
.L_32:
        /*0080*/ 	.word	0x00001410


	//----- nvinfo : EIATTR_MBARRIER_INSTR_OFFSETS
	.align		4
.L_33:
        /*0084*/ 	.byte	0x04, 0x39
        /*0086*/ 	.short	(.L_35 - .L_34)


	//   ....[0]....
.L_34:
        /*0088*/ 	.word	0x00000230
        /*008c*/ 	.word	0x000000ff
        /*0090*/ 	.word	0x00000000
        /*0094*/ 	.short	0x0100
        /*0096*/ 	.byte	0x08
	.zero		1


	//   ....[1]....
        /*0098*/ 	.word	0x00000240
        /*009c*/ 	.word	0x000000ff
        /*00a0*/ 	.word	0x00000028
        /*00a4*/ 	.short	0x0100
        /*00a6*/ 	.byte	0x08
	.zero		1


	//   ....[2]....
        /*00a8*/ 	.word	0x00000250
        /*00ac*/ 	.word	0x000000ff
        /*00b0*/ 	.word	0x00000008
        /*00b4*/ 	.short	0x0100
        /*00b6*/ 	.byte	0x08
	.zero		1


	//   ....[3]....
        /*00b8*/ 	.word	0x00000260
        /*00bc*/ 	.word	0x000000ff
        /*00c0*/ 	.word	0x00000030
        /*00c4*/ 	.short	0x0100
        /*00c6*/ 	.byte	0x08
	.zero		1


	//   ....[4]....
        /*00c8*/ 	.word	0x00000270
        /*00cc*/ 	.word	0x000000ff
        /*00d0*/ 	.word	0x00000010
        /*00d4*/ 	.short	0x0100
        /*00d6*/ 	.byte	0x08
	.zero		1


	//   ....[5]....
        /*00d8*/ 	.word	0x00000280
        /*00dc*/ 	.word	0x000000ff
        /*00e0*/ 	.word	0x00000038
        /*00e4*/ 	.short	0x0100
        /*00e6*/ 	.byte	0x08
	.zero		1


	//   ....[6]....
        /*00e8*/ 	.word	0x00000290
        /*00ec*/ 	.word	0x000000ff
        /*00f0*/ 	.word	0x00000018
        /*00f4*/ 	.short	0x0100
        /*00f6*/ 	.byte	0x08
	.zero		1


	//   ....[7]....
        /*00f8*/ 	.word	0x000002a0
        /*00fc*/ 	.word	0x000000ff
        /*0100*/ 	.word	0x00000040
        /*0104*/ 	.short	0x0100
        /*0106*/ 	.byte	0x08
	.zero		1


	//   ....[8]....
        /*0108*/ 	.word	0x000002b0
        /*010c*/ 	.word	0x000000ff
        /*0110*/ 	.word	0x00000020
        /*0114*/ 	.short	0x0100
        /*0116*/ 	.byte	0x08
	.zero		1


	//   ....[9]....
        /*0118*/ 	.word	0x000002c0
        /*011c*/ 	.word	0x000000ff
        /*0120*/ 	.word	0x00000048
        /*0124*/ 	.short	0x0100
        /*0126*/ 	.byte	0x08
	.zero		1


	//   ....[10]....
        /*0128*/ 	.word	0x00000710
        /*012c*/ 	.word	0x000000ff
        /*0130*/ 	.word	0x00000060
        /*0134*/ 	.short	0x0100
        /*0136*/ 	.byte	0x06
	.zero		1


	//   ....[11]....
        /*0138*/ 	.word	0x000007a0
        /*013c*/ 	.word	0x000000ff
        /*0140*/ 	.word	0x00000068
        /*0144*/ 	.short	0x0100
        /*0146*/ 	.byte	0x06
	.zero		1


	//   ....[12]....
        /*0148*/ 	.word	0x000014e0
        /*014c*/ 	.word	0x00000003
        /*0150*/ 	.word	0x00000000
        /*0154*/ 	.short	0x010a
        /*0156*/ 	.byte	0x3f
	.zero		1


	//   ....[13]....
        /*0158*/ 	.word	0x00001520
        /*015c*/ 	.word	0x00000003
        /*0160*/ 	.word	0x00000000
        /*0164*/ 	.short	0x010a
        /*0166*/ 	.byte	0x3f
	.zero		1


	//   ....[14]....
        /*0168*/ 	.word	0x00001a60
        /*016c*/ 	.word	0x00000005
        /*0170*/ 	.word	0x00000000
        /*0174*/ 	.short	0x010a
        /*0176*/ 	.byte	0x3f
	.zero		1


	//   ....[15]....
        /*0178*/ 	.word	0x00001aa0
        /*017c*/ 	.word	0x00000005
        /*0180*/ 	.word	0x00000000
        /*0184*/ 	.short	0x010a
        /*0186*/ 	.byte	0x3f
	.zero		1


	//   ....[16]....
        /*0188*/ 	.word	0x00001e80
        /*018c*/ 	.word	0x00000005
        /*0190*/ 	.word	0x00000000
        /*0194*/ 	.short	0x0101
        /*0196*/ 	.byte	0x3f
	.zero		1


	//   ....[17]....
        /*0198*/ 	.word	0x000020a0
        /*019c*/ 	.word	0x00000003
        /*01a0*/ 	.word	0x00000000
        /*01a4*/ 	.short	0x0101
        /*01a6*/ 	.byte	0x3f
	.zero		1


	//   ....[18]....
        /*01a8*/ 	.word	0x000067e0
        /*01ac*/ 	.word	0x0000000e
        /*01b0*/ 	.word	0x00000028
        /*01b4*/ 	.short	0x010a
        /*01b6*/ 	.byte	0x3f
	.zero		1


	//   ....[19]....
        /*01b8*/ 	.word	0x00006b60
        /*01bc*/ 	.word	0x00000006
        /*01c0*/ 	.word	0x00000068
        /*01c4*/ 	.short	0x0101
        /*01c6*/ 	.byte	0x3f
	.zero		1


	//   ....[20]....
        /*01c8*/ 	.word	0x00007290
        /*01cc*/ 	.word	0x00000007
        /*01d0*/ 	.word	0x00000000
        /*01d4*/ 	.short	0x010a
        /*01d6*/ 	.byte	0x3f
	.zero		1


	//   ....[21]....
        /*01d8*/ 	.word	0x00007310
        /*01dc*/ 	.word	0x00000009
        /*01e0*/ 	.word	0x00000000
        /*01e4*/ 	.short	0x010a
        /*01e6*/ 	.byte	0x3f
	.zero		1


	//   ....[22]....
        /*01e8*/ 	.word	0x000073a0
        /*01ec*/ 	.word	0x00000006
        /*01f0*/ 	.word	0x00000000
        /*01f4*/ 	.short	0x010a
        /*01f6*/ 	.byte	0x3f
	.zero		1


	//   ....[23]....
        /*01f8*/ 	.word	0x00007430
        /*01fc*/ 	.word	0x00000009
        /*0200*/ 	.word	0x00000000
        /*0204*/ 	.short	0x010a
        /*0206*/ 	.byte	0x3f
	.zero		1


	//   ....[24]....
        /*0208*/ 	.word	0x000074c0
        /*020c*/ 	.word	0x00000003
        /*0210*/ 	.word	0x00000000
        /*0214*/ 	.short	0x010a
        /*0216*/ 	.byte	0x3f
	.zero		1


	//   ....[25]....
        /*0218*/ 	.word	0x00007520
        /*021c*/ 	.word	0x00000003
        /*0220*/ 	.word	0x00000000
        /*0224*/ 	.short	0x010a
        /*0226*/ 	.byte	0x3f
	.zero		1


	//   ....[26]....
        /*0228*/ 	.word	0x00007570
        /*022c*/ 	.word	0x00000005
        /*0230*/ 	.word	0x00000000
        /*0234*/ 	.short	0x010a
        /*0236*/ 	.byte	0x3f
	.zero		1


	//   ....[27]....
        /*0238*/ 	.word	0x00007640
        /*023c*/ 	.word	0x0000000e
        /*0240*/ 	.word	0x00000028
        /*0244*/ 	.short	0x010a
        /*0246*/ 	.byte	0x3f
	.zero		1


	//   ....[28]....
        /*0248*/ 	.word	0x00007710
        /*024c*/ 	.word	0x00000007
        /*0250*/ 	.word	0x00000000
        /*0254*/ 	.short	0x010a
        /*0256*/ 	.byte	0x3f
	.zero		1


	//   ....[29]....
        /*0258*/ 	.word	0x00007760
        /*025c*/ 	.word	0x00000009
        /*0260*/ 	.word	0x00000000
        /*0264*/ 	.short	0x010a
        /*0266*/ 	.byte	0x3f
	.zero		1


	//   ....[30]....
        /*0268*/ 	.word	0x000077b0
        /*026c*/ 	.word	0x00000006
        /*0270*/ 	.word	0x00000000
        /*0274*/ 	.short	0x010a
        /*0276*/ 	.byte	0x3f
	.zero		1


	//   ....[31]....
        /*0278*/ 	.word	0x00007800
        /*027c*/ 	.word	0x00000009
        /*0280*/ 	.word	0x00000000
        /*0284*/ 	.short	0x010a
        /*0286*/ 	.byte	0x3f
	.zero		1


	//----- nvinfo : EIATTR_NUM_MBARRIERS
	.align		4
.L_35:
        /*0288*/ 	.byte	0x03, 0x38
        /*028a*/ 	.short	0x000c


	//----- nvinfo : EIATTR_EXIT_INSTR_OFFSETS
	.align		4
        /*028c*/ 	.byte	0x04, 0x1c
        /*028e*/ 	.short	(.L_37 - .L_36)


	//   ....[0]....
.L_36:
        /*0290*/ 	.word	0x00000970


	//   ....[1]....
        /*0294*/ 	.word	0x00001180


	//   ....[2]....
        /*0298*/ 	.word	0x00005e00


	//   ....[3]....
        /*029c*/ 	.word	0x00006360


	//   ....[4]....
        /*02a0*/ 	.word	0x00007510


	//----- nvinfo : EIATTR_MAX_THREADS
	.align		4
.L_37:
        /*02a4*/ 	.byte	0x04, 0x05
        /*02a6*/ 	.short	(.L_39 - .L_38)
.L_38:
        /*02a8*/ 	.word	0x00000180
        /*02ac*/ 	.word	0x00000001
        /*02b0*/ 	.word	0x00000001


	//----- nvinfo : EIATTR_CRS_STACK_SIZE
	.align		4
.L_39:
        /*02b4*/ 	.byte	0x04, 0x1e
        /*02b6*/ 	.short	(.L_41 - .L_40)
.L_40:
        /*02b8*/ 	.word	0x00000000


	//----- nvinfo : EIATTR_CBANK_PARAM_SIZE
	.align		4
.L_41:
        /*02bc*/ 	.byte	0x03, 0x19
        /*02be*/ 	.short	0x0470


	//----- nvinfo : EIATTR_PARAM_CBANK
	.align		4
        /*02c0*/ 	.byte	0x04, 0x0a
        /*02c2*/ 	.short	(.L_43 - .L_42)
	.align		4
.L_42:
        /*02c4*/ 	.word	index@(.nv.constant0._ZN7cutlass13device_kernelINS_4gemm6kernel13GemmUniversalIN4cute5tupleIJiiiiEEENS1_10collective13CollectiveMmaINS1_34MainloopSm90TmaGmmaWarpSpecializedILi5ENS5_IJNS4_1CILi2EEESB_NSA_ILi1EEEEEENS1_35KernelTmaWarpSpecializedCooperativeEEENS5_IJNSA_ILi256EEENSA_ILi64EEENSA_ILi128EEEEEEaNS5_IJlSC_lEEEaSK_NS4_8TiledMMAINS4_8MMA_AtomIJNS4_4SM904GMMA26MMA_64x64x32_S32S8S8_SS_TNEEEENS4_6LayoutINS5_IJSB_SC_SC_EEENS5_IJSC_NSA_ILi0EEEST_EEEEENS5_IJNS4_10UnderscoreESW_SW_EEEEENS4_23SM90_TMA_LOAD_MULTICASTENS4_14ComposedLayoutINS4_7SwizzleILi3ELi4ELi3EEENS4_18smem_ptr_flag_bitsILi8EEENSR_INS5_IJNSA_ILi8EEESI_EEENS5_IJSI_SC_EEEEEEEvNS4_8identityESZ_S19_vS1A_EENS_8epilogue10collective6detail29Sm90TmaWarpSpecializedAdapterINS1D_15DefaultEpilogueIaSK_SK_NS1C_6thread17LinearCombinationIaLi1EiiLNS1H_9ScaleType4KindE0ELNS_15FloatRoundStyleE2EaEENS1_15EpilogueDefaultEEEEEvvEEEEvNT_6ParamsE)
        /*02c8*/ 	.short	0x0210
        /*02ca*/ 	.short	0x0470


	//----- nvinfo : EIATTR_SW_WAR
	.align		4
.L_43:
        /*02cc*/ 	.byte	0x04, 0x36
        /*02ce*/ 	.short	(.L_45 - .L_44)
.L_44:
        /*02d0*/ 	.word	0x00000008
.L_45:


//--------------------- .nv.callgraph             --------------------------
	.section	.nv.callgraph,"",@"SHT_CUDA_CALLGRAPH"
	.align	4
	.sectionentsize	8
	.align		4
        /*0000*/ 	.word	0x00000000
	.align		4
        /*0004*/ 	.word	0xffffffff
	.align		4
        /*0008*/ 	.word	index@(_ZN7cutlass13device_kernelINS_4gemm6kernel13GemmUniversalIN4cute5tupleIJiiiiEEENS1_10collective13CollectiveMmaINS1_34MainloopSm90TmaGmmaWarpSpecializedILi5ENS5_IJNS4_1CILi2EEESB_NSA_ILi1EEEEEENS1_35KernelTmaWarpSpecializedCooperativeEEENS5_IJNSA_ILi256EEENSA_ILi64EEENSA_ILi128EEEEEEaNS5_IJlSC_lEEEaSK_NS4_8TiledMMAINS4_8MMA_AtomIJNS4_4SM904GMMA26MMA_64x64x32_S32S8S8_SS_TNEEEENS4_6LayoutINS5_IJSB_SC_SC_EEENS5_IJSC_NSA_ILi0EEEST_EEEEENS5_IJNS4_10UnderscoreESW_SW_EEEEENS4_23SM90_TMA_LOAD_MULTICASTENS4_14ComposedLayoutINS4_7SwizzleILi3ELi4ELi3EEENS4_18smem_ptr_flag_bitsILi8EEENSR_INS5_IJNSA_ILi8EEESI_EEENS5_IJSI_SC_EEEEEEEvNS4_8identityESZ_S19_vS1A_EENS_8epilogue10collective6detail29Sm90TmaWarpSpecializedAdapterINS1D_15DefaultEpilogueIaSK_SK_NS1C_6thread17LinearCombinationIaLi1EiiLNS1H_9ScaleType4KindE0ELNS_15FloatRoundStyleE2EaEENS1_15EpilogueDefaultEEEEEvvEEEEvNT_6ParamsE)
	.align		4
        /*000c*/ 	.word	index@(__assertfail)
	.align		4
        /*0010*/ 	.word	0x00000000
	.align		4
        /*0014*/ 	.word	0xfffffffe
	.align		4
        /*0018*/ 	.word	0x00000000
	.align		4
        /*001c*/ 	.word	0xfffffffd
	.align		4
        /*0020*/ 	.word	0x00000000
	.align		4
        /*0024*/ 	.word	0xfffffffc


//--------------------- .nv.constant4             --------------------------
	.section	.nv.constant4,"a",@progbits
	.align	8
	.align		8
.nv.constant4:
        /*0000*/ 	.dword	__assertfail
	.align		8
        /*0008*/ 	.dword	__unnamed_1
	.align		8
        /*0010*/ 	.dword	_ZN40_INTERNAL_4b9ac9f6_4_k_cu_8c447565_229514cuda3std3__45__cpo5beginE
	.align		8
        /*0018*/ 	.dword	_ZN40_INTERNAL_4b9ac9f6_4_k_cu_8c447565_229514cuda3std3__45__cpo3endE
	.align		8
        /*0020*/ 	.dword	_ZN40_INTERNAL_4b9ac9f6_4_k_cu_8c447565_229514cuda3std3__45__cpo6cbeginE
	.align		8
        /*0028*/ 	.dword	_ZN40_INTERNAL_4b9ac9f6_4_k_cu_8c447565_229514cuda3std3__45__cpo4cendE
	.align		8
        /*0030*/ 	.dword	_ZN40_INTERNAL_4b9ac9f6_4_k_cu_8c447565_229514cuda3std3__442_GLOBAL__N__4b9ac9f6_4_k_cu_8c447565_229516ignoreE
	.align		8
        /*0038*/ 	.dword	_ZN40_INTERNAL_4b9ac9f6_4_k_cu_8c447565_229514cuda3std3__419piecewise_constructE
	.align		8
        /*0040*/ 	.dword	_ZN40_INTERNAL_4b9ac9f6_4_k_cu_8c447565_229514cuda3std3__48in_placeE
	.align		8
        /*0048*/ 	.dword	_ZN40_INTERNAL_4b9ac9f6_4_k_cu_8c447565_229514cuda3std6ranges3__45__cpo4swapE
	.align		8
        /*0050*/ 	.dword	_ZN40_INTERNAL_4b9ac9f6_4_k_cu_8c447565_229514cuda3std6ranges3__45__cpo9iter_moveE
	.align		8
        /*0058*/ 	.dword	_ZN40_INTERNAL_4b9ac9f6_4_k_cu_8c447565_229514cute7productE
	.align		8
        /*0060*/ 	.dword	_ZN40_INTERNAL_4b9ac9f6_4_k_cu_8c447565_229514cute1_E
	.align		8
        /*0068*/ 	.dword	$str$22
	.align		8
        /*0070*/ 	.dword	$str$23


//--------------------- .text._ZN7cutlass13device_kernelINS_4gemm6kernel13GemmUniversalIN4cute5tupleIJiiiiEEENS1_10collective13CollectiveMmaINS1_34MainloopSm90TmaGmmaWarpSpecializedILi5ENS5_IJNS4_1CILi2EEESB_NSA_ILi1EEEEEENS1_35KernelTmaWarpSpecializedCooperativeEEENS5_IJNSA_ILi256EEENSA_ILi64EEENSA_ILi128EEEEEEaNS5_IJlSC_lEEEaSK_NS4_8TiledMMAINS4_8MMA_AtomIJNS4_4SM904GMMA26MMA_64x64x32_S32S8S8_SS_TNEEEENS4_6LayoutINS5_IJSB_SC_SC_EEENS5_IJSC_NSA_ILi0EEEST_EEEEENS5_IJNS4_10UnderscoreESW_SW_EEEEENS4_23SM90_TMA_LOAD_MULTICASTENS4_14ComposedLayoutINS4_7SwizzleILi3ELi4ELi3EEENS4_18smem_ptr_flag_bitsILi8EEENSR_INS5_IJNSA_ILi8EEESI_EEENS5_IJSI_SC_EEEEEEEvNS4_8identityESZ_S19_vS1A_EENS_8epilogue10collective6detail29Sm90TmaWarpSpecializedAdapterINS1D_15DefaultEpilogueIaSK_SK_NS1C_6thread17LinearCombinationIaLi1EiiLNS1H_9ScaleType4KindE0ELNS_15FloatRoundStyleE2EaEENS1_15EpilogueDefaultEEEEEvvEEEEvNT_6ParamsE --------------------------
	.section	.text._ZN7cutlass13device_kernelINS_4gemm6kernel13GemmUniversalIN4cute5tupleIJiiiiEEENS1_10collective13CollectiveMmaINS1_34MainloopSm90TmaGmmaWarpSpecializedILi5ENS5_IJNS4_1CILi2EEESB_NSA_ILi1EEEEEENS1_35KernelTmaWarpSpecializedCooperativeEEENS5_IJNSA_ILi256EEENSA_ILi64EEENSA_ILi128EEEEEEaNS5_IJlSC_lEEEaSK_NS4_8TiledMMAINS4_8MMA_AtomIJNS4_4SM904GMMA26MMA_64x64x32_S32S8S8_SS_TNEEEENS4_6LayoutINS5_IJSB_SC_SC_EEENS5_IJSC_NSA_ILi0EEEST_EEEEENS5_IJNS4_10UnderscoreESW_SW_EEEEENS4_23SM90_TMA_LOAD_MULTICASTENS4_14ComposedLayoutINS4_7SwizzleILi3ELi4ELi3EEENS4_18smem_ptr_flag_bitsILi8EEENSR_INS5_IJNSA_ILi8EEESI_EEENS5_IJSI_SC_EEEEEEEvNS4_8identityESZ_S19_vS1A_EENS_8epilogue10collective6detail29Sm90TmaWarpSpecializedAdapterINS1D_15DefaultEpilogueIaSK_SK_NS1C_6thread17LinearCombinationIaLi1EiiLNS1H_9ScaleType4KindE0ELNS_15FloatRoundStyleE2EaEENS1_15EpilogueDefaultEEEEEvvEEEEvNT_6ParamsE,"ax",@progbits
	.align	128
.text._ZN7cutlass13device_kernelINS_4gemm6kernel13GemmUniversalIN4cute5tupleIJiiiiEEENS1_10collective13CollectiveMmaINS1_34MainloopSm90TmaGmmaWarpSpecializedILi5ENS5_IJNS4_1CILi2EEESB_NSA_ILi1EEEEEENS1_35KernelTmaWarpSpecializedCooperativeEEENS5_IJNSA_ILi256EEENSA_ILi64EEENSA_ILi128EEEEEEaNS5_IJlSC_lEEEaSK_NS4_8TiledMMAINS4_8MMA_AtomIJNS4_4SM904GMMA26MMA_64x64x32_S32S8S8_SS_TNEEEENS4_6LayoutINS5_IJSB_SC_SC_EEENS5_IJSC_NSA_ILi0EEEST_EEEEENS5_IJNS4_10UnderscoreESW_SW_EEEEENS4_23SM90_TMA_LOAD_MULTICASTENS4_14ComposedLayoutINS4_7SwizzleILi3ELi4ELi3EEENS4_18smem_ptr_flag_bitsILi8EEENSR_INS5_IJNSA_ILi8EEESI_EEENS5_IJSI_SC_EEEEEEEvNS4_8identityESZ_S19_vS1A_EENS_8epilogue10collective6detail29Sm90TmaWarpSpecializedAdapterINS1D_15DefaultEpilogueIaSK_SK_NS1C_6thread17LinearCombinationIaLi1EiiLNS1H_9ScaleType4KindE0ELNS_15FloatRoundStyleE2EaEENS1_15EpilogueDefaultEEEEEvvEEEEvNT_6ParamsE:
        .type           _ZN7cutlass13device_kernelINS_4gemm6kernel13GemmUniversalIN4cute5tupleIJiiiiEEENS1_10collective13CollectiveMmaINS1_34MainloopSm90TmaGmmaWarpSpecializedILi5ENS5_IJNS4_1CILi2EEESB_NSA_ILi1EEEEEENS1_35KernelTmaWarpSpecializedCooperativeEEENS5_IJNSA_ILi256EEENSA_ILi64EEENSA_ILi128EEEEEEaNS5_IJlSC_lEEEaSK_NS4_8TiledMMAINS4_8MMA_AtomIJNS4_4SM904GMMA26MMA_64x64x32_S32S8S8_SS_TNEEEENS4_6LayoutINS5_IJSB_SC_SC_EEENS5_IJSC_NSA_ILi0EEEST_EEEEENS5_IJNS4_10UnderscoreESW_SW_EEEEENS4_23SM90_TMA_LOAD_MULTICASTENS4_14ComposedLayoutINS4_7SwizzleILi3ELi4ELi3EEENS4_18smem_ptr_flag_bitsILi8EEENSR_INS5_IJNSA_ILi8EEESI_EEENS5_IJSI_SC_EEEEEEEvNS4_8identityESZ_S19_vS1A_EENS_8epilogue10collective6detail29Sm90TmaWarpSpecializedAdapterINS1D_15DefaultEpilogueIaSK_SK_NS1C_6thread17LinearCombinationIaLi1EiiLNS1H_9ScaleType4KindE0ELNS_15FloatRoundStyleE2EaEENS1_15EpilogueDefaultEEEEEvvEEEEvNT_6ParamsE,@function
        .size           _ZN7cutlass13device_kernelINS_4gemm6kernel13GemmUniversalIN4cute5tupleIJiiiiEEENS1_10collective13CollectiveMmaINS1_34MainloopSm90TmaGmmaWarpSpecializedILi5ENS5_IJNS4_1CILi2EEESB_NSA_ILi1EEEEEENS1_35KernelTmaWarpSpecializedCooperativeEEENS5_IJNSA_ILi256EEENSA_ILi64EEENSA_ILi128EEEEEEaNS5_IJlSC_lEEEaSK_NS4_8TiledMMAINS4_8MMA_AtomIJNS4_4SM904GMMA26MMA_64x64x32_S32S8S8_SS_TNEEEENS4_6LayoutINS5_IJSB_SC_SC_EEENS5_IJSC_NSA_ILi0EEEST_EEEEENS5_IJNS4_10UnderscoreESW_SW_EEEEENS4_23SM90_TMA_LOAD_MULTICASTENS4_14ComposedLayoutINS4_7SwizzleILi3ELi4ELi3EEENS4_18smem_ptr_flag_bitsILi8EEENSR_INS5_IJNSA_ILi8EEESI_EEENS5_IJSI_SC_EEEEEEEvNS4_8identityESZ_S19_vS1A_EENS_8epilogue10collective6detail29Sm90TmaWarpSpecializedAdapterINS1D_15DefaultEpilogueIaSK_SK_NS1C_6thread17LinearCombinationIaLi1EiiLNS1H_9ScaleType4KindE0ELNS_15FloatRoundStyleE2EaEENS1_15EpilogueDefaultEEEEEvvEEEEvNT_6ParamsE,(.L_x_205 - _ZN7cutlass13device_kernelINS_4gemm6kernel13GemmUniversalIN4cute5tupleIJiiiiEEENS1_10collective13CollectiveMmaINS1_34MainloopSm90TmaGmmaWarpSpecializedILi5ENS5_IJNS4_1CILi2EEESB_NSA_ILi1EEEEEENS1_35KernelTmaWarpSpecializedCooperativeEEENS5_IJNSA_ILi256EEENSA_ILi64EEENSA_ILi128EEEEEEaNS5_IJlSC_lEEEaSK_NS4_8TiledMMAINS4_8MMA_AtomIJNS4_4SM904GMMA26MMA_64x64x32_S32S8S8_SS_TNEEEENS4_6LayoutINS5_IJSB_SC_SC_EEENS5_IJSC_NSA_ILi0EEEST_EEEEENS5_IJNS4_10UnderscoreESW_SW_EEEEENS4_23SM90_TMA_LOAD_MULTICASTENS4_14ComposedLayoutINS4_7SwizzleILi3ELi4ELi3EEENS4_18smem_ptr_flag_bitsILi8EEENSR_INS5_IJNSA_ILi8EEESI_EEENS5_IJSI_SC_EEEEEEEvNS4_8identityESZ_S19_vS1A_EENS_8epilogue10collective6detail29Sm90TmaWarpSpecializedAdapterINS1D_15DefaultEpilogueIaSK_SK_NS1C_6thread17LinearCombinationIaLi1EiiLNS1H_9ScaleType4KindE0ELNS_15FloatRoundStyleE2EaEENS1_15EpilogueDefaultEEEEEvvEEEEvNT_6ParamsE)
        .other          _ZN7cutlass13device_kernelINS_4gemm6kernel13GemmUniversalIN4cute5tupleIJiiiiEEENS1_10collective13CollectiveMmaINS1_34MainloopSm90TmaGmmaWarpSpecializedILi5ENS5_IJNS4_1CILi2EEESB_NSA_ILi1EEEEEENS1_35KernelTmaWarpSpecializedCooperativeEEENS5_IJNSA_ILi256EEENSA_ILi64EEENSA_ILi128EEEEEEaNS5_IJlSC_lEEEaSK_NS4_8TiledMMAINS4_8MMA_AtomIJNS4_4SM904GMMA26MMA_64x64x32_S32S8S8_SS_TNEEEENS4_6LayoutINS5_IJSB_SC_SC_EEENS5_IJSC_NSA_ILi0EEEST_EEEEENS5_IJNS4_10UnderscoreESW_SW_EEEEENS4_23SM90_TMA_LOAD_MULTICASTENS4_14ComposedLayoutINS4_7SwizzleILi3ELi4ELi3EEENS4_18smem_ptr_flag_bitsILi8EEENSR_INS5_IJNSA_ILi8EEESI_EEENS5_IJSI_SC_EEEEEEEvNS4_8identityESZ_S19_vS1A_EENS_8epilogue10collective6detail29Sm90TmaWarpSpecializedAdapterINS1D_15DefaultEpilogueIaSK_SK_NS1C_6thread17LinearCombinationIaLi1EiiLNS1H_9ScaleType4KindE0ELNS_15FloatRoundStyleE2EaEENS1_15EpilogueDefaultEEEEEvvEEEEvNT_6ParamsE,@"STO_CUDA_ENTRY STV_DEFAULT"
_ZN7cutlass13device_kernelINS_4gemm6kernel13GemmUniversalIN4cute5tupleIJiiiiEEENS1_10collective13CollectiveMmaINS1_34MainloopSm90TmaGmmaWarpSpecializedILi5ENS5_IJNS4_1CILi2EEESB_NSA_ILi1EEEEEENS1_35KernelTmaWarpSpecializedCooperativeEEENS5_IJNSA_ILi256EEENSA_ILi64EEENSA_ILi128EEEEEEaNS5_IJlSC_lEEEaSK_NS4_8TiledMMAINS4_8MMA_AtomIJNS4_4SM904GMMA26MMA_64x64x32_S32S8S8_SS_TNEEEENS4_6LayoutINS5_IJSB_SC_SC_EEENS5_IJSC_NSA_ILi0EEEST_EEEEENS5_IJNS4_10UnderscoreESW_SW_EEEEENS4_23SM90_TMA_LOAD_MULTICASTENS4_14ComposedLayoutINS4_7SwizzleILi3ELi4ELi3EEENS4_18smem_ptr_flag_bitsILi8EEENSR_INS5_IJNSA_ILi8EEESI_EEENS5_IJSI_SC_EEEEEEEvNS4_8identityESZ_S19_vS1A_EENS_8epilogue10collective6detail29Sm90TmaWarpSpecializedAdapterINS1D_15DefaultEpilogueIaSK_SK_NS1C_6thread17LinearCombinationIaLi1EiiLNS1H_9ScaleType4KindE0ELNS_15FloatRoundStyleE2EaEENS1_15EpilogueDefaultEEEEEvvEEEEvNT_6ParamsE:
[----:B------:R-:W0:Y:S01]  /*0000*/  LDC R1, c[0x0][0x28] ;  /* 0x00000a00ff017b82 */ /* 0x000e220000000800 */
[----:B------:R-:W1:Y:S01]  /*0010*/  S2R R18, SR_TID.X ;  /* 0x0000000000127919 */ /* 0x000e620000002100 */
[----:B------:R-:W-:Y:S01]  /*0020*/  ELECT P0, URZ, PT ;  /* 0x00000000003f782f */ /* 0x000fe20003800000 */
[----:B------:R-:W-:Y:S01]  /*0030*/  BSSY B0, `(.L_x_0) ;  /* 0x000000f000007945 */ /* 0x000fe20003800000 */
[--C-:B-1----:R-:W-:Y:S02]  /*0040*/  SHF.R.U32.HI R0, RZ, 0x5, R18.reuse ;  /* 0x00000005ff007819 */ /* 0x102fe40000011612 */
[----:B------:R-:W-:-:S03]  /*0050*/  SHF.R.U32.HI R3, RZ, 0x7, R18 ;  /* 0x00000007ff037819 */ /* 0x000fc60000011612 */
[----:B------:R-:W1:Y:S04]  /*0060*/  SHFL.IDX PT, R2, R0, RZ, 0x1f ;  /* 0x00001fff00027589 */ /* 0x000e6800000e0000 */
[----:B------:R2:W3:Y:S01]  /*0070*/  SHFL.IDX PT, R5, R3, RZ, 0x1f ;  /* 0x00001fff03057589 */ /* 0x0004e200000e0000 */
[----:B-1----:R-:W-:-:S13]  /*0080*/  ISETP.NE.OR P0, PT, R2, RZ, !P0 ;  /* 0x000000ff0200720c */ /* 0x002fda0004705670 */
[----:B0-23--:R-:W-:Y:S05]  /*0090*/  @P0 BRA `(.L_x_1) ;  /* 0x0000000000200947 */ /* 0x00dfea0003800000 */
[----:B------:R-:W-:Y:S02]  /*00a0*/  ULDC.64 UR4, c[0x0][0x198] ;  /* 0x0000660000047ab9 */ /* 0x000fe40000000a00 */
[----:B------:R-:W-:Y:S02]  /*00b0*/  UIADD3 UR6, UP0, UR4, 0xf0, URZ ;  /* 0x000000f004067890 */ /* 0x000fe4000ff1e03f */
[----:B------:R-:W-:Y:S02]  /*00c0*/  UIADD3 UR4, UP1, UR4, 0x1f0, URZ ;  /* 0x000001f004047890 */ /* 0x000fe4000ff3e03f */
[----:B------:R-:W-:Y:S02]  /*00d0*/  UIADD3.X UR7, URZ, UR5, URZ, UP0, !UPT ;  /* 0x000000053f077290 */ /* 0x000fe400087fe43f */
[----:B------:R-:W-:-:S07]  /*00e0*/  UIADD3.X UR5, URZ, UR5, URZ, UP1, !UPT ;  /* 0x000000053f057290 */ /* 0x000fce0008ffe43f */
[----:B------:R0:W-:Y:S02]  /*00f0*/  UTMACCTL.PF [UR6] ;  /* 0x00000000060079b9 */ /* 0x0001e40008040000 */
[----:B------:R0:W-:Y:S02]  /*0100*/  UTMACCTL.PF [UR4] ;  /* 0x00000000040079b9 */ /* 0x0001e40008040000 */
[----:B0-----:R-:W-:Y:S01]  /*0110*/  NOP ;  /* 0x0000000000007918 */ /* 0x001fe20000000000 */
.L_x_1:
[----:B------:R-:W-:Y:S05]  /*0120*/  BSYNC B0 ;  /* 0x0000000000007941 */ /* 0x000fea0003800000 */
.L_x_0:
[----:B------:R-:W0:Y:S02]  /*0130*/  SHFL.IDX PT, R3, R0, RZ, 0x1f ;  /* 0x00001fff00037589 */ /* 0x000e2400000e0000 */
[----:B0-----:R-:W-:-:S13]  /*0140*/  ISETP.NE.AND P0, PT, R3, RZ, PT ;  /* 0x000000ff0300720c */ /* 0x001fda0003f05270 */
[----:B------:R-:W-:Y:S05]  /*0150*/  @P0 BRA `(.L_x_2) ;  /* 0x0000000000600947 */ /* 0x000fea0003800000 */
[----:B------:R-:W0:Y:S01]  /*0160*/  S2UR UR8, SR_CgaCtaId ;  /* 0x00000000000879c3 */ /* 0x000e220000008800 */
[----:B------:R-:W-:Y:S01]  /*0170*/  UMOV UR4, 0x400 ;  /* 0x0000040000047882 */ /* 0x000fe20000000000 */
[----:B------:R-:W-:Y:S01]  /*0180*/  UMOV UR5, 0x1 ;  /* 0x0000000100057882 */ /* 0x000fe20000000000 */
[----:B------:R-:W-:Y:S01]  /*0190*/  UMOV UR6, 0x6 ;  /* 0x0000000600067882 */ /* 0x000fe20000000000 */
[----:B------:R-:W-:Y:S01]  /*01a0*/  ELECT P0, URZ, PT ;  /* 0x00000000003f782f */ /* 0x000fe20003800000 */
[----:B------:R-:W-:-:S04]  /*01b0*/  UIADD3 UR6, -UR6, 0x100000, URZ ;  /* 0x0010000006067890 */ /* 0x000fc8000fffe13f */
[----:B------:R-:W-:Y:S02]  /*01c0*/  USHF.L.U32 UR7, UR6, 0xb, URZ ;  /* 0x0000000b06077899 */ /* 0x000fe4000800063f */
[----:B------:R-:W-:Y:S02]  /*01d0*/  USHF.L.U32 UR6, UR6, 0x1, URZ ;  /* 0x0000000106067899 */ /* 0x000fe4000800063f */
[----:B0-----:R-:W-:Y:S02]  /*01e0*/  ULEA UR8, UR8, UR4, 0x18 ;  /* 0x0000000408087291 */ /* 0x001fe4000f8ec03f */
[----:B------:R-:W-:-:S04]  /*01f0*/  UIADD3 UR4, -UR5, 0x100000, URZ ;  /* 0x0010000005047890 */ /* 0x000fc8000fffe13f */
[----:B------:R-:W-:Y:S02]  /*0200*/  USHF.L.U32 UR5, UR4, 0xb, URZ ;  /* 0x0000000b04057899 */ /* 0x000fe4000800063f */
[----:B------:R-:W-:Y:S01]  /*0210*/  USHF.L.U32 UR4, UR4, 0x1, URZ ;  /* 0x0000000104047899 */ /* 0x000fe2000800063f */
[----:B------:R-:W0:Y:S11]  /*0220*/  FENCE.VIEW.ASYNC.S ;  /* 0x00000000000073c6 */ /* 0x000e360000000000 */
[----:B0-----:R0:W1:Y:S01]  /*0230*/  SYNCS.EXCH.64 URZ, [UR8], UR4 ;  /* 0x00000004083f75b2 */ /* 0x0010620008000100 */
[----:B------:R0:W2:Y:S01]  /*0240*/  SYNCS.EXCH.64 URZ, [UR8+0x28], UR6 ;  /* 0x00002806083f75b2 */ /* 0x0000a20008000100 */
[----:B------:R0:W3:Y:S01]  /*0250*/  SYNCS.EXCH.64 URZ, [UR8+0x8], UR4 ;  /* 0x00000804083f75b2 */ /* 0x0000e20008000100 */
[----:B------:R0:W4:Y:S01]  /*0260*/  SYNCS.EXCH.64 URZ, [UR8+0x30], UR6 ;  /* 0x00003006083f75b2 */ /* 0x0001220008000100 */
[----:B------:R0:W0:Y:S01]  /*0270*/  SYNCS.EXCH.64 URZ, [UR8+0x10], UR4 ;  /* 0x00001004083f75b2 */ /* 0x0000220008000100 */
[----:B------:R0:W0:Y:S01]  /*0280*/  SYNCS.EXCH.64 URZ, [UR8+0x38], UR6 ;  /* 0x00003806083f75b2 */ /* 0x0000220008000100 */
[----:B------:R0:W0:Y:S01]  /*0290*/  SYNCS.EXCH.64 URZ, [UR8+0x18], UR4 ;  /* 0x00001804083f75b2 */ /* 0x0000220008000100 */
[----:B------:R0:W0:Y:S01]  /*02a0*/  SYNCS.EXCH.64 URZ, [UR8+0x40], UR6 ;  /* 0x00004006083f75b2 */ /* 0x0000220008000100 */
[----:B------:R0:W0:Y:S01]  /*02b0*/  SYNCS.EXCH.64 URZ, [UR8+0x20], UR4 ;  /* 0x00002004083f75b2 */ /* 0x0000220008000100 */
[----:B------:R0:W0:Y:S01]  /*02c0*/  SYNCS.EXCH.64 URZ, [UR8+0x48], UR6 ;  /* 0x00004806083f75b2 */ /* 0x0000220008000100 */
[----:B------:R-:W-:Y:S01]  /*02d0*/  NOP ;  /* 0x0000000000007918 */ /* 0x000fe20000000000 */
.L_x_2:
[----:B------:R-:W-:Y:S01]  /*02e0*/  SHF.R.S32.HI R7, RZ, 0x1f, R18 ;  /* 0x0000001fff077819 */ /* 0x000fe20000011412 */
[----:B------:R-:W5:Y:S01]  /*02f0*/  SHFL.IDX PT, R0, R0, RZ, 0x1f ;  /* 0x00001fff00007589 */ /* 0x000f6200000e0000 */
[----:B0-----:R-:W0:Y:S01]  /*0300*/  S2UR UR8, SR_CTAID.X ;  /* 0x00000000000879c3 */ /* 0x001e220000002500 */
[----:B------:R-:W-:Y:S02]  /*0310*/  ELECT P0, URZ, PT ;  /* 0x00000000003f782f */ /* 0x000fe40003800000 */
[----:B------:R-:W-:Y:S01]  /*0320*/  LEA.HI R7, R7, R18, RZ, 0x7 ;  /* 0x0000001207077211 */ /* 0x000fe200078f38ff */
[----:B------:R-:W1:Y:S01]  /*0330*/  S2R R4, SR_CTAID.Y ;  /* 0x0000000000047919 */ /* 0x000e620000002600 */
[----:B------:R-:W-:Y:S01]  /*0340*/  SHF.R.S32.HI R8, RZ, 0x1f, R3 ;  /* 0x0000001fff087819 */ /* 0x000fe20000011403 */
[----:B------:R-:W-:Y:S01]  /*0350*/  ULDC UR4, c[0x0][0x150] ;  /* 0x0000540000047ab9 */ /* 0x000fe20000000800 */
[----:B------:R-:W-:Y:S01]  /*0360*/  LOP3.LUT R7, R7, 0xffffff80, RZ, 0xc0, !PT ;  /* 0xffffff8007077812 */ /* 0x000fe200078ec0ff */
[----:B------:R-:W-:Y:S01]  /*0370*/  NOP ;  /* 0x0000000000007918 */ /* 0x000fe20000000000 */
[----:B------:R-:W-:Y:S01]  /*0380*/  LEA.HI R8, R8, R3, RZ, 0x2 ;  /* 0x0000000308087211 */ /* 0x000fe200078f10ff */
[----:B------:R-:W2:Y:S01]  /*0390*/  LDC R10, c[0x0][0x144] ;  /* 0x00005100ff0a7b82 */ /* 0x000ea20000000800 */
[----:B------:R-:W-:Y:S01]  /*03a0*/  NOP ;  /* 0x0000000000007918 */ /* 0x000fe20000000000 */
[----:B------:R-:W-:Y:S01]  /*03b0*/  IMAD.IADD R6, R18, 0x1, -R7 ;  /* 0x0000000112067824 */ /* 0x000fe200078e0a07 */
[----:B------:R-:W-:Y:S01]  /*03c0*/  LOP3.LUT R8, R8, 0x3ffffffc, RZ, 0xc0, !PT ;  /* 0x3ffffffc08087812 */ /* 0x000fe200078ec0ff */
[----:B------:R-:W-:Y:S01]  /*03d0*/  IMAD.MOV.U32 R23, RZ, RZ, 0x1 ;  /* 0x00000001ff177424 */ /* 0x000fe200078e00ff */
[----:B------:R-:W-:-:S02]  /*03e0*/  ISETP.NE.AND P3, PT, R5, RZ, PT ;  /* 0x000000ff0500720c */ /* 0x000fc40003f65270 */
[----:B------:R-:W-:Y:S01]  /*03f0*/  SHF.R.S32.HI R7, RZ, 0x1f, R6 ;  /* 0x0000001fff077819 */ /* 0x000fe20000011406 */
[----:B------:R-:W-:Y:S01]  /*0400*/  IMAD.IADD R8, R3, 0x1, -R8 ;  /* 0x0000000103087824 */ /* 0x000fe200078e0a08 */
[----:B------:R-:W3:Y:S02]  /*0410*/  LDC R13, c[0x0][0x140] ;  /* 0x00005000ff0d7b82 */ /* 0x000ee40000000800 */
[----:B------:R-:W-:Y:S02]  /*0420*/  LEA.HI R7, R7, R6, RZ, 0x3 ;  /* 0x0000000607077211 */ /* 0x000fe400078f18ff */
[----:B-----5:R-:W-:Y:S02]  /*0430*/  ISETP.NE.OR P0, PT, R0, RZ, !P0 ;  /* 0x000000ff0000720c */ /* 0x020fe40004705670 */
[--C-:B------:R-:W-:Y:S02]  /*0440*/  SHF.R.S32.HI R0, RZ, 0x3, R7.reuse ;  /* 0x00000003ff007819 */ /* 0x100fe40000011407 */
[----:B------:R-:W-:-:S02]  /*0450*/  SHF.R.S32.HI R7, RZ, 0x1f, R7 ;  /* 0x0000001fff077819 */ /* 0x000fc40000011407 */
[----:B0-----:R-:W-:Y:S02]  /*0460*/  I2FP.F32.U32 R9, UR8 ;  /* 0x0000000800097c45 */ /* 0x001fe40008201000 */
[----:B------:R-:W-:-:S03]  /*0470*/  LEA.HI R7, R7, R0, RZ, 0x2 ;  /* 0x0000000007077211 */ /* 0x000fc600078f10ff */
[----:B------:R-:W-:Y:S01]  /*0480*/  FMUL R9, R9, UR4 ;  /* 0x0000000409097c20 */ /* 0x000fe20008400000 */
[----:B------:R-:W-:Y:S01]  /*0490*/  LOP3.LUT R7, R7, 0xfffffffc, RZ, 0xc0, !PT ;  /* 0xfffffffc07077812 */ /* 0x000fe200078ec0ff */
[----:B------:R-:W-:Y:S01]  /*04a0*/  VOTEU.ALL UP0, P0 ;  /* 0x00000000003f7886 */ /* 0x000fe20000000000 */
[----:B-1----:R-:W-:Y:S01]  /*04b0*/  I2FP.F32.U32 R3, R4 ;  /* 0x0000000400037245 */ /* 0x002fe20000201000 */
[----:B------:R-:W-:Y:S01]  /*04c0*/  ULDC UR4, c[0x0][0x154] ;  /* 0x0000550000047ab9 */ /* 0x000fe20000000800 */
[----:B------:R-:W-:Y:S01]  /*04d0*/  VOTEU.ALL UP1, P0 ;  /* 0x00000000003f7886 */ /* 0x000fe20000020000 */
[----:B------:R-:W0:Y:S01]  /*04e0*/  F2I.U32.TRUNC.NTZ R9, R9 ;  /* 0x0000000900097305 */ /* 0x000e22000020f000 */
[----:B------:R-:W-:Y:S01]  /*04f0*/  IMAD.IADD R7, R0, 0x1, -R7 ;  /* 0x0000000100077824 */ /* 0x000fe200078e0a07 */
[----:B------:R-:W1:Y:S01]  /*0500*/  @!UP0 S2UR UR7, SR_CgaCtaId ;  /* 0x00000000000789c3 */ /* 0x000e620000008800 */
[----:B------:R-:W-:Y:S01]  /*0510*/  FMUL R12, R3, UR4 ;  /* 0x00000004030c7c20 */ /* 0x000fe20008400000 */
[----:B------:R-:W-:Y:S01]  /*0520*/  UMOV UR4, 0x20 ;  /* 0x0000002000047882 */ /* 0x000fe20000000000 */
[----:B------:R-:W-:Y:S01]  /*0530*/  IMAD R8, R8, 0x4, R7 ;  /* 0x0000000408087824 */ /* 0x000fe200078e0207 */
[----:B------:R-:W-:Y:S01]  /*0540*/  @!UP0 UMOV UR6, 0x400 ;  /* 0x0000040000068882 */ /* 0x000fe20000000000 */
[----:B------:R-:W-:-:S04]  /*0550*/  @!UP0 UIADD3 UR4, -UR4, 0x100000, URZ ;  /* 0x0010000004048890 */ /* 0x000fc8000fffe13f */
[----:B------:R-:W-:Y:S02]  /*0560*/  @!UP0 USHF.L.U32 UR5, UR4, 0xb, URZ ;  /* 0x0000000b04058899 */ /* 0x000fe4000800063f */
[----:B------:R-:W-:Y:S01]  /*0570*/  @!UP0 USHF.L.U32 UR4, UR4, 0x1, URZ ;  /* 0x0000000104048899 */ /* 0x000fe2000800063f */
[----:B---3--:R-:W-:Y:S01]  /*0580*/  ISETP.EQ.U32.AND P2, PT, R13, 0x1, PT ;  /* 0x000000010d00780c */ /* 0x008fe20003f42070 */
[----:B------:R-:W3:Y:S01]  /*0590*/  F2I.U32.TRUNC.NTZ R12, R12 ;  /* 0x0000000c000c7305 */ /* 0x000ee2000020f000 */
[----:B------:R-:W-:Y:S01]  /*05a0*/  LEA.HI R0, R8, R8, RZ, 0x1 ;  /* 0x0000000808007211 */ /* 0x000fe200078f08ff */
[----:B------:R-:W5:Y:S03]  /*05b0*/  LDC R7, c[0x0][0x148] ;  /* 0x00005200ff077b82 */ /* 0x000f660000000800 */
[----:B------:R-:W-:Y:S01]  /*05c0*/  LOP3.LUT R11, R0, 0xfffffffe, RZ, 0xc0, !PT ;  /* 0xfffffffe000b7812 */ /* 0x000fe200078ec0ff */
[----:B0-----:R-:W-:Y:S01]  /*05d0*/  IMAD.MOV R15, RZ, RZ, -R9 ;  /* 0x000000ffff0f7224 */ /* 0x001fe200078e0a09 */
[----:B------:R-:W-:-:S03]  /*05e0*/  SHF.R.S32.HI R9, RZ, 0x1f, R2 ;  /* 0x0000001fff097819 */ /* 0x000fc60000011402 */
[----:B--2---:R-:W-:Y:S01]  /*05f0*/  IMAD R3, R10, R15, UR8 ;  /* 0x000000080a037e24 */ /* 0x004fe2000f8e020f */
[----:B------:R-:W-:Y:S01]  /*0600*/  LEA.HI R9, R9, R2, RZ, 0x2 ;  /* 0x0000000209097211 */ /* 0x000fe200078f10ff */
[C---:B------:R-:W-:Y:S02]  /*0610*/  IMAD.IADD R0, R8.reuse, 0x1, -R11 ;  /* 0x0000000108007824 */ /* 0x040fe400078e0a0b */
[----:B------:R-:W-:Y:S01]  /*0620*/  IMAD.SHL.U32 R11, R8, 0x4, RZ ;  /* 0x00000004080b7824 */ /* 0x000fe200078e00ff */
[----:B------:R-:W-:Y:S01]  /*0630*/  LOP3.LUT R9, R9, 0xfffffffc, RZ, 0xc0, !PT ;  /* 0xfffffffc09097812 */ /* 0x000fe200078ec0ff */
[----:B---3--:R-:W-:Y:S01]  /*0640*/  IMAD.MOV R21, RZ, RZ, -R12 ;  /* 0x000000ffff157224 */ /* 0x008fe200078e0a0c */
[----:B------:R-:W-:Y:S01]  /*0650*/  ISETP.NE.AND P4, PT, R0, R3, PT ;  /* 0x000000030000720c */ /* 0x000fe20003f85270 */
[----:B-1----:R-:W-:Y:S01]  /*0660*/  @!UP0 ULEA UR6, UR7, UR6, 0x18 ;  /* 0x0000000607068291 */ /* 0x002fe2000f8ec03f */
[----:B------:R-:W-:Y:S01]  /*0670*/  LOP3.LUT R22, R8, 0xc, R11, 0x78, !PT ;  /* 0x0000000c08167812 */ /* 0x000fe200078e780b */
[----:B------:R-:W-:Y:S01]  /*0680*/  IMAD.IADD R0, R2, 0x1, -R9 ;  /* 0x0000000102007824 */ /* 0x000fe200078e0a09 */
[----:B------:R-:W-:Y:S01]  /*0690*/  VOTEU.ALL UP0, P0 ;  /* 0x00000000003f7886 */ /* 0x000fe20000000000 */
[----:B------:R-:W-:Y:S01]  /*06a0*/  LOP3.LUT P0, RZ, R6, 0x7, RZ, 0xc0, !PT ;  /* 0x0000000706ff7812 */ /* 0x000fe2000780c0ff */
[----:B------:R-:W-:-:S02]  /*06b0*/  VIADD R6, R5, 0xffffffff ;  /* 0xffffffff05067836 */ /* 0x000fc40000000000 */
[----:B------:R-:W-:Y:S01]  /*06c0*/  ISETP.NE.AND P1, PT, R0, 0x3, PT ;  /* 0x000000030000780c */ /* 0x000fe20003f25270 */
[----:B-----5:R-:W-:Y:S01]  /*06d0*/  IMAD R9, R7, R21, R4 ;  /* 0x0000001507097224 */ /* 0x020fe200078e0204 */
[----:B------:R-:W-:Y:S02]  /*06e0*/  ISETP.LT.U32.AND P0, PT, R22, 0x4, !P0 ;  /* 0x000000041600780c */ /* 0x000fe40004701070 */
[----:B------:R-:W-:Y:S01]  /*06f0*/  ISETP.EQ.OR P1, PT, R0, RZ, !P1 ;  /* 0x000000ff0000720c */ /* 0x000fe20004f22670 */
[----:B------:R-:W0:Y:S02]  /*0700*/  FENCE.VIEW.ASYNC.S ;  /* 0x00000000000073c6 */ /* 0x000e240000000000 */
[----:B0-----:R0:W1:Y:S01]  /*0710*/  @!UP0 SYNCS.EXCH.64 URZ, [UR6+0x60], UR4 ;  /* 0x00006004063f85b2 */ /* 0x0010620008000100 */
[----:B------:R-:W-:Y:S02]  /*0720*/  @P4 LEA.HI R2, R22, R22, RZ, 0x1 ;  /* 0x0000001616024211 */ /* 0x000fe400078f08ff */
[----:B------:R-:W-:-:S02]  /*0730*/  ISETP.EQ.AND P1, PT, R5, RZ, P1 ;  /* 0x000000ff0500720c */ /* 0x000fc40000f22270 */
[----:B------:R-:W-:Y:S02]  /*0740*/  @P4 SHF.R.S32.HI R2, RZ, 0x1, R2 ;  /* 0x00000001ff024819 */ /* 0x000fe40000011402 */
[----:B------:R-:W-:Y:S02]  /*0750*/  ISETP.GE.U32.AND P6, PT, R6, 0x2, PT ;  /* 0x000000020600780c */ /* 0x000fe40003fc6070 */
[----:B------:R-:W-:Y:S02]  /*0760*/  @P4 ISETP.NE.AND P5, PT, R2, R9, PT ;  /* 0x000000090200420c */ /* 0x000fe40003fa5270 */
[----:B------:R-:W-:Y:S02]  /*0770*/  SEL R2, RZ, 0x1, !P0 ;  /* 0x00000001ff027807 */ /* 0x000fe40004000000 */
[----:B------:R-:W-:Y:S02]  /*0780*/  @P4 SEL R23, RZ, 0x1, P5 ;  /* 0x00000001ff174807 */ /* 0x000fe40002800000 */
[----:B------:R-:W-:Y:S01]  /*0790*/  SEL R19, RZ, 0x1, !P1 ;  /* 0x00000001ff137807 */ /* 0x000fe20004800000 */
[----:B------:R0:W2:Y:S01]  /*07a0*/  @!UP1 SYNCS.EXCH.64 URZ, [UR6+0x68], UR4 ;  /* 0x00006804063f95b2 */ /* 0x0000a20008000100 */
[----:B------:R-:W-:Y:S01]  /*07b0*/  LOP3.LUT R23, R23, R2, RZ, 0xc0, !PT ;  /* 0x0000000217177212 */ /* 0x000fe200078ec0ff */
[----:B------:R-:W-:Y:S01]  /*07c0*/  NOP ;  /* 0x0000000000007918 */ /* 0x000fe20000000000 */
[----:B------:R-:W-:Y:S01]  /*07d0*/  SEL R19, R19, 0x2, P6 ;  /* 0x0000000213137807 */ /* 0x000fe20003000000 */
[----:B------:R-:W-:Y:S06]  /*07e0*/  @!P2 BRA `(.L_x_3) ;  /* 0x000000000008a947 */ /* 0x000fec0003800000 */
[----:B-12-4-:R-:W-:Y:S01]  /*07f0*/  UCGABAR_ARV ;  /* 0x00000000000079c7 */ /* 0x016fe20008000000 */
[----:B------:R-:W-:Y:S05]  /*0800*/  BRA `(.L_x_4) ;  /* 0x0000000000047947 */ /* 0x000fea0003800000 */
.L_x_3:
[----:B-12-4-:R-:W-:Y:S01]  /*0810*/  NOP ;  /* 0x0000000000007918 */ /* 0x016fe20000000000 */
.L_x_4:
[----:B------:R-:W1:Y:S01]  /*0820*/  LDC R2, c[0x0][0x65c] ;  /* 0x00019700ff027b82 */ /* 0x000e620000000800 */
[----:B------:R-:W-:Y:S02]  /*0830*/  IMAD.U32 R8, RZ, RZ, UR8 ;  /* 0x00000008ff087e24 */ /* 0x000fe4000f8e00ff */
[----:B------:R-:W-:Y:S01]  /*0840*/  IMAD.MOV.U32 R9, RZ, RZ, RZ ;  /* 0x000000ffff097224 */ /* 0x000fe200078e00ff */
[----:B-1----:R-:W-:-:S04]  /*0850*/  ISETP.NE.AND P1, PT, R2, 0x1, PT ;  /* 0x000000010200780c */ /* 0x002fc80003f25270 */
[----:B------:R-:W-:-:S09]  /*0860*/  P2R R5, PR, RZ, 0x2 ;  /* 0x00000002ff057803 */ /* 0x000fd20000000000 */
[----:B------:R-:W1:Y:S01]  /*0870*/  @P1 LDC R17, c[0x0][0x10] ;  /* 0x00000400ff111b82 */ /* 0x000e620000000800 */
[----:B------:R-:W-:Y:S02]  /*0880*/  @P1 IMAD.MOV.U32 R5, RZ, RZ, RZ ;  /* 0x000000ffff051224 */ /* 0x000fe400078e00ff */
[----:B------:R-:W-:-:S05]  /*0890*/  @P1 IMAD.MOV.U32 R13, RZ, RZ, RZ ;  /* 0x000000ffff0d1224 */ /* 0x000fca00078e00ff */
[----:B------:R-:W2:Y:S01]  /*08a0*/  @!P1 LDC R11, c[0x0][0xc] ;  /* 0x00000300ff0b9b82 */ /* 0x000ea20000000800 */
[----:B-1----:R-:W-:-:S04]  /*08b0*/  @P1 IMAD.WIDE.U32 R16, R17, UR8, R4 ;  /* 0x0000000811101c25 */ /* 0x002fc8000f8e0004 */
[----:B------:R-:W-:Y:S02]  /*08c0*/  @P1 IMAD.IADD R17, R17, 0x1, R13 ;  /* 0x0000000111111824 */ /* 0x000fe400078e020d */
[----:B--2---:R-:W-:-:S04]  /*08d0*/  @!P1 IMAD.WIDE.U32 R8, R4, R11, R8 ;  /* 0x0000000b04089225 */ /* 0x004fc800078e0008 */
[----:B------:R-:W-:Y:S02]  /*08e0*/  @!P1 IMAD.MOV.U32 R16, RZ, RZ, R8 ;  /* 0x000000ffff109224 */ /* 0x000fe400078e0008 */
[----:B------:R-:W-:Y:S01]  /*08f0*/  @!P1 IMAD.MOV.U32 R17, RZ, RZ, R9 ;  /* 0x000000ffff119224 */ /* 0x000fe200078e0009 */
[----:B------:R-:W-:Y:S06]  /*0900*/  @!P2 BRA `(.L_x_5) ;  /* 0x00000000000ca947 */ /* 0x000fec0003800000 */
[----:B------:R-:W-:Y:S01]  /*0910*/  UCGABAR_WAIT ;  /* 0x0000000000007dc7 */ /* 0x000fe20008000000 */
[----:B------:R-:W-:Y:S01]  /*0920*/  CCTL.IVALL ;  /* 0x00000000ff00798f */ /* 0x000fe20002000000 */
[----:B------:R-:W-:Y:S05]  /*0930*/  BRA `(.L_x_6) ;  /* 0x0000000000047947 */ /* 0x000fea0003800000 */
.L_x_5:
[----:B------:R-:W-:Y:S06]  /*0940*/  BAR.SYNC.DEFER_BLOCKING 0x0 ;  /* 0x0000000000007b1d */ /* 0x000fec0000010000 */
.L_x_6:
[----:B------:R-:W-:Y:S05]  /*0950*/  @!P3 BRA `(.L_x_7) ;  /* 0x00000054002cb947 */ /* 0x000fea0003800000 */
[----:B------:R-:W-:-:S13]  /*0960*/  ISETP.GT.U32.AND P0, PT, R6, 0x1, PT ;  /* 0x000000010600780c */ /* 0x000fda0003f04070 */
[----:B0-----:R-:W-:Y:S05]  /*0970*/  @P0 EXIT ;  /* 0x000000000000094d */ /* 0x001fea0003800000 */
[----:B------:R-:W-:Y:S01]  /*0980*/  ULDC.64 UR4, c[0x0][0x650] ;  /* 0x0001940000047ab9 */ /* 0x000fe20000000a00 */
[----:B------:R-:W-:Y:S01]  /*0990*/  PRMT R0, RZ, 0x7610, R0 ;  /* 0x00007610ff007816 */ /* 0x000fe20000000000 */
[----:B------:R-:W-:Y:S01]  /*09a0*/  IMAD.MOV.U32 R92, RZ, RZ, -0x1 ;  /* 0xffffffffff5c7424 */ /* 0x000fe200078e00ff */
[----:B------:R-:W-:Y:S01]  /*09b0*/  ISETP.GE.U32.AND P0, PT, R16, UR4, PT ;  /* 0x0000000410007c0c */ /* 0x000fe2000bf06070 */
[----:B------:R-:W-:Y:S02]  /*09c0*/  IMAD.MOV.U32 R93, RZ, RZ, -0x1 ;  /* 0xffffffffff5d7424 */ /* 0x000fe400078e00ff */
[----:B------:R-:W-:Y:S01]  /*09d0*/  IMAD.MOV.U32 R88, RZ, RZ, -0x1 ;  /* 0xffffffffff587424 */ /* 0x000fe200078e00ff */
[----:B------:R-:W-:-:S13]  /*09e0*/  ISETP.GE.U32.AND.EX P0, PT, R17, UR5, PT, P0 ;  /* 0x0000000511007c0c */ /* 0x000fda000bf06100 */
[----:B------:R-:W-:Y:S05]  /*09f0*/  @P0 BRA `(.L_x_8) ;  /* 0x0000000400280947 */ /* 0x000fea0003800000 */
[----:B------:R-:W0:Y:S01]  /*0a00*/  LDC.64 R24, c[0x0][0x628] ;  /* 0x00018a00ff187b82 */ /* 0x000e220000000a00 */
[----:B------:R-:W-:Y:S02]  /*0a10*/  IMAD.MOV.U32 R8, RZ, RZ, R16 ;  /* 0x000000ffff087224 */ /* 0x000fe400078e0010 */
[----:B------:R-:W-:-:S05]  /*0a20*/  IMAD.MOV.U32 R9, RZ, RZ, R17 ;  /* 0x000000ffff097224 */ /* 0x000fca00078e0011 */
[----:B------:R-:W1:Y:S08]  /*0a30*/  LDC R0, c[0x0][0x630] ;  /* 0x00018c00ff007b82 */ /* 0x000e700000000800 */
[----:B------:R-:W2:Y:S01]  /*0a40*/  LDC.64 R26, c[0x0][0x620] ;  /* 0x00018800ff1a7b82 */ /* 0x000ea20000000a00 */
[----:B0-----:R-:W-:-:S04]  /*0a50*/  ISETP.NE.U32.AND P0, PT, R24, RZ, PT ;  /* 0x000000ff1800720c */ /* 0x001fc80003f05070 */
[----:B------:R-:W-:-:S13]  /*0a60*/  ISETP.NE.AND.EX P0, PT, R25, RZ, PT, P0 ;  /* 0x000000ff1900720c */ /* 0x000fda0003f05300 */
[----:B-12---:R-:W-:Y:S05]  /*0a70*/  @!P0 BRA `(.L_x_9) ;  /* 0x0000000000288947 */ /* 0x006fea0003800000 */
[----:B------:R-:W0:Y:S02]  /*0a80*/  LDC R13, c[0x0][0x634] ;  /* 0x00018d00ff0d7b82 */ /* 0x000e240000000800 */
[----:B0-----:R-:W-:-:S05]  /*0a90*/  IADD3 R13, P0, R16, R13, RZ ;  /* 0x0000000d100d7210 */ /* 0x001fca0007f1e0ff */
[----:B------:R-:W-:-:S04]  /*0aa0*/  IMAD.X R15, RZ, RZ, R17, P0 ;  /* 0x000000ffff0f7224 */ /* 0x000fc800000e0611 */
[----:B------:R-:W-:-:S04]  /*0ab0*/  IMAD.WIDE.U32 R8, R15, R24, RZ ;  /* 0x000000180f087225 */ /* 0x000fc800078e00ff */
[----:B------:R-:W-:-:S04]  /*0ac0*/  IMAD.WIDE.U32 R10, P0, R13, R25, R8 ;  /* 0x000000190d0a7225 */ /* 0x000fc80007800008 */
[----:B------:R-:W-:-:S04]  /*0ad0*/  IMAD.WIDE.U32 R8, R13, R24, RZ ;  /* 0x000000180d087225 */ /* 0x000fc800078e00ff */
[----:B------:R-:W-:Y:S01]  /*0ae0*/  IMAD.X R13, RZ, RZ, RZ, P0 ;  /* 0x000000ffff0d7224 */ /* 0x000fe200000e06ff */
[----:B------:R-:W-:Y:S01]  /*0af0*/  IADD3 RZ, P0, R9, R10, RZ ;  /* 0x0000000a09ff7210 */ /* 0x000fe20007f1e0ff */
[----:B------:R-:W-:-:S04]  /*0b00*/  IMAD.MOV.U32 R12, RZ, RZ, R11 ;  /* 0x000000ffff0c7224 */ /* 0x000fc800078e000b */
[----:B------:R-:W-:-:S08]  /*0b10*/  IMAD.WIDE.U32.X R8, R15, R25, R12, P0 ;  /* 0x000000190f087225 */ /* 0x000fd000000e040c */
.L_x_9:
[----:B------:R-:W0:Y:S01]  /*0b20*/  LDC.64 R24, c[0x0][0x640] ;  /* 0x00019000ff187b82 */ /* 0x000e220000000a00 */
[-CC-:B------:R-:W-:Y:S01]  /*0b30*/  SHF.R.U64 R88, R8, R0.reuse, R9.reuse ;  /* 0x0000000008587219 */ /* 0x180fe20000001209 */
[----:B------:R-:W-:Y:S01]  /*0b40*/  IMAD R30, R7, R21, R4 ;  /* 0x00000015071e7224 */ /* 0x000fe200078e0204 */
[----:B------:R-:W-:Y:S01]  /*0b50*/  SHF.R.U32.HI R0, RZ, R0, R9 ;  /* 0x00000000ff007219 */ /* 0x000fe20000011609 */
[----:B------:R-:W-:Y:S01]  /*0b60*/  IMAD.MOV.U32 R21, RZ, RZ, 0x1 ;  /* 0x00000001ff157424 */ /* 0x000fe200078e00ff */
[----:B------:R-:W-:-:S03]  /*0b70*/  IADD3 R5, P0, RZ, -R88, RZ ;  /* 0x80000058ff057210 */ /* 0x000fc60007f1e0ff */
[----:B------:R-:W1:Y:S02]  /*0b80*/  LDC R6, c[0x0][0x618] ;  /* 0x00018600ff067b82 */ /* 0x000e640000000800 */
[----:B------:R-:W-:-:S04]  /*0b90*/  IMAD.X R9, RZ, RZ, ~R0, P0 ;  /* 0x000000ffff097224 */ /* 0x000fc800000e0e00 */
[-C--:B------:R-:W-:Y:S02]  /*0ba0*/  IMAD R0, R9, R26.reuse, RZ ;  /* 0x0000001a09007224 */ /* 0x080fe400078e02ff */
[----:B------:R-:W2:Y:S01]  /*0bb0*/  LDC R11, c[0x0][0x608] ;  /* 0x00018200ff0b7b82 */ /* 0x000ea20000000800 */
[----:B------:R-:W-:-:S04]  /*0bc0*/  IMAD.WIDE.U32 R8, R5, R26, R16 ;  /* 0x0000001a05087225 */ /* 0x000fc800078e0010 */
[----:B------:R-:W-:-:S03]  /*0bd0*/  IMAD R5, R5, R27, R0 ;  /* 0x0000001b05057224 */ /* 0x000fc600078e0200 */
[----:B------:R-:W3:Y:S01]  /*0be0*/  LDC R12, c[0x0][0x658] ;  /* 0x00019600ff0c7b82 */ /* 0x000ee20000000800 */
[----:B0-----:R-:W-:Y:S01]  /*0bf0*/  ISETP.NE.U32.AND P0, PT, R24, RZ, PT ;  /* 0x000000ff1800720c */ /* 0x001fe20003f05070 */
[----:B------:R-:W-:Y:S02]  /*0c00*/  IMAD.IADD R5, R9, 0x1, R5 ;  /* 0x0000000109057824 */ /* 0x000fe400078e0205 */
[----:B------:R-:W-:Y:S01]  /*0c10*/  IMAD.MOV.U32 R9, RZ, RZ, -0x1 ;  /* 0xffffffffff097424 */ /* 0x000fe200078e00ff */
[----:B------:R-:W-:-:S03]  /*0c20*/  ISETP.NE.AND.EX P0, PT, R25, RZ, PT, P0 ;  /* 0x000000ff1900720c */ /* 0x000fc60003f05300 */
[----:B------:R-:W0:Y:S01]  /*0c30*/  LDC R15, c[0x0][0x600] ;  /* 0x00018000ff0f7b82 */ /* 0x000e220000000800 */
[-CC-:B-1----:R-:W-:Y:S02]  /*0c40*/  SHF.R.U64 R13, R8, R6.reuse, R5.reuse ;  /* 0x00000006080d7219 */ /* 0x182fe40000001205 */
[----:B------:R-:W-:-:S05]  /*0c50*/  SHF.R.U32.HI R0, RZ, R6, R5 ;  /* 0x00000006ff007219 */ /* 0x000fca0000011605 */
[----:B------:R-:W1:Y:S01]  /*0c60*/  LDC R14, c[0x0][0x648] ;  /* 0x00019200ff0e7b82 */ /* 0x000e620000000800 */
[-CC-:B--2---:R-:W-:Y:S02]  /*0c70*/  SHF.R.U64 R27, R13, R11.reuse, R0.reuse ;  /* 0x0000000b0d1b7219 */ /* 0x184fe40000001200 */
[----:B------:R-:W-:-:S05]  /*0c80*/  SHF.R.U32.HI R5, RZ, R11, R0 ;  /* 0x0000000bff057219 */ /* 0x000fca0000011600 */
[----:B------:R-:W2:Y:S01]  /*0c90*/  LDC R20, c[0x0][0x638] ;  /* 0x00018e00ff147b82 */ /* 0x000ea20000000800 */
[-CC-:B---3--:R-:W-:Y:S02]  /*0ca0*/  SHF.R.U64 R28, R27, R12.reuse, R5.reuse ;  /* 0x0000000c1b1c7219 */ /* 0x188fe40000001205 */
[-C--:B------:R-:W-:Y:S02]  /*0cb0*/  SHF.L.U32 R0, R9, R12.reuse, RZ ;  /* 0x0000000c09007219 */ /* 0x080fe400000006ff */
[----:B------:R-:W-:Y:S01]  /*0cc0*/  SHF.R.U32.HI R5, RZ, R12, R5 ;  /* 0x0000000cff057219 */ /* 0x000fe20000011605 */
[----:B------:R-:W-:Y:S01]  /*0cd0*/  IMAD.MOV.U32 R4, RZ, RZ, R28 ;  /* 0x000000ffff047224 */ /* 0x000fe200078e001c */
[----:B------:R-:W-:Y:S01]  /*0ce0*/  LOP3.LUT R10, RZ, R0, RZ, 0x33, !PT ;  /* 0x00000000ff0a7212 */ /* 0x000fe200078e33ff */
[----:B------:R-:W3:Y:S01]  /*0cf0*/  LDC R26, c[0x0][0x610] ;  /* 0x00018400ff1a7b82 */ /* 0x000ee20000000800 */
[----:B------:R-:W-:Y:S05]  /*0d00*/  @!P0 BRA `(.L_x_10) ;  /* 0x0000000000288947 */ /* 0x000fea0003800000 */
[----:B------:R-:W4:Y:S02]  /*0d10*/  LDC R9, c[0x0][0x64c] ;  /* 0x00019300ff097b82 */ /* 0x000f240000000800 */
[----:B----4-:R-:W-:-:S05]  /*0d20*/  IADD3 R9, P0, R28, R9, RZ ;  /* 0x000000091c097210 */ /* 0x010fca0007f1e0ff */
        /* <DEDUP_REMOVED lines=8> */
.L_x_10:
[----:B-1----:R-:W-:Y:S01]  /*0db0*/  SHF.R.U64 R4, R4, R14, R5 ;  /* 0x0000000e04047219 */ /* 0x002fe20000001205 */
[----:B0-----:R-:W-:Y:S01]  /*0dc0*/  VIADD R6, R15, 0xffffffff ;  /* 0xffffffff0f067836 */ /* 0x001fe20000000000 */
[----:B------:R-:W-:Y:S02]  /*0dd0*/  SHF.L.U32 R0, R21, R12, RZ ;  /* 0x0000000c15007219 */ /* 0x000fe400000006ff */
[----:B------:R-:W-:Y:S01]  /*0de0*/  LOP3.LUT R5, R27, R10, RZ, 0xc0, !PT ;  /* 0x0000000a1b057212 */ /* 0x000fe200078ec0ff */
[----:B------:R-:W-:Y:S01]  /*0df0*/  IMAD.MOV R7, RZ, RZ, -R4 ;  /* 0x000000ffff077224 */ /* 0x000fe200078e0a04 */
[----:B------:R-:W-:Y:S02]  /*0e00*/  SEL R3, R3, R30, !P1 ;  /* 0x0000001e03037207 */ /* 0x000fe40004800000 */
[----:B------:R-:W-:Y:S01]  /*0e10*/  LOP3.LUT R6, R13, R6, RZ, 0xc0, !PT ;  /* 0x000000060d067212 */ /* 0x000fe200078ec0ff */
[----:B------:R-:W-:Y:S02]  /*0e20*/  IMAD R4, R0, R4, R5 ;  /* 0x0000000400047224 */ /* 0x000fe400078e0205 */
[----:B--2---:R-:W-:-:S02]  /*0e30*/  IMAD R0, R7, R20, R28 ;  /* 0x0000001407007224 */ /* 0x004fc400078e021c */
[----:B---3--:R-:W-:Y:S02]  /*0e40*/  IMAD R3, R4, R26, R3 ;  /* 0x0000001a04037224 */ /* 0x008fe400078e0203 */
[----:B------:R-:W-:Y:S02]  /*0e50*/  IMAD R92, R0, R15, R6 ;  /* 0x0000000f005c7224 */ /* 0x000fe400078e0206 */
[----:B------:R-:W-:-:S03]  /*0e60*/  IMAD.MOV.U32 R4, RZ, RZ, 0x1 ;  /* 0x00000001ff047424 */ /* 0x000fc600078e00ff */
[----:B------:R-:W-:Y:S02]  /*0e70*/  SEL R93, R92, R3, !P1 ;  /* 0x000000035c5d7207 */ /* 0x000fe40004800000 */
[----:B------:R-:W-:Y:S02]  /*0e80*/  PRMT R0, R4, 0x7610, R0 ;  /* 0x0000761004007816 */ /* 0x000fe40000000000 */
[----:B------:R-:W-:-:S07]  /*0e90*/  SEL R92, R3, R92, !P1 ;  /* 0x0000005c035c7207 */ /* 0x000fce0004800000 */
.L_x_8:
[----:B------:R-:W-:-:S08]  /*0ea0*/  NOP ;  /* 0x0000000000007918 */ /* 0x000fd00000000000 */
[----:B------:R-:W0:Y:S02]  /*0eb0*/  USETMAXREG.TRY_ALLOC.CTAPOOL UP0, 0xe8 ;  /* 0x000000e8000079c8 */ /* 0x000e240008000600 */
[----:B0-----:R-:W-:-:S13]  /*0ec0*/  PLOP3.LUT P0, PT, PT, PT, UP0, 0x80, 0x0 ;  /* 0x000000000000781c */ /* 0x001fda0003f0f008 */
[----:B------:R-:W-:Y:S05]  /*0ed0*/  @!P0 BRA `(.L_x_8) ;  /* 0xfffffffc00f08947 */ /* 0x000fea000383ffff */
[----:B------:R-:W-:Y:S01]  /*0ee0*/  ULDC.64 UR4, c[0x0][0x598] ;  /* 0x0001660000047ab9 */ /* 0x000fe20000000a00 */
[----:B------:R-:W-:Y:S01]  /*0ef0*/  ULDC.64 UR36, c[0x0][0x208] ;  /* 0x0000820000247ab9 */ /* 0x000fe20000000a00 */
[----:B------:R-:W-:-:S04]  /*0f00*/  ISETP.NE.U32.AND P0, PT, RZ, UR4, PT ;  /* 0x00000004ff007c0c */ /* 0x000fc8000bf05070 */
[----:B------:R-:W-:-:S13]  /*0f10*/  ISETP.NE.AND.EX P0, PT, RZ, UR5, PT, P0 ;  /* 0x00000005ff007c0c */ /* 0x000fda000bf05300 */
[----:B------:R-:W-:Y:S05]  /*0f20*/  @!P0 BRA `(.L_x_11) ;  /* 0x00000000001c8947 */ /* 0x000fea0003800000 */
[----:B------:R-:W0:Y:S02]  /*0f30*/  LDC.64 R4, c[0x0][0x598] ;  /* 0x00016600ff047b82 */ /* 0x000e240000000a00 */
[----:B0-----:R-:W2:Y:S02]  /*0f40*/  LDG.E.64 R4, desc[UR36][R4.64] ;  /* 0x0000002404047981 */ /* 0x001ea4000c1e1b00 */
[----:B--2---:R-:W-:-:S04]  /*0f50*/  ISETP.NE.U32.AND P0, PT, R4, RZ, PT ;  /* 0x000000ff0400720c */ /* 0x004fc80003f05070 */
[----:B------:R-:W-:-:S13]  /*0f60*/  ISETP.NE.AND.EX P0, PT, R5, RZ, PT, P0 ;  /* 0x000000ff0500720c */ /* 0x000fda0003f05300 */
[----:B------:R-:W-:Y:S05]  /*0f70*/  @!P0 BRA `(.L_x_11) ;  /* 0x0000000000088947 */ /* 0x000fea0003800000 */
[----:B------:R0:W5:Y:S01]  /*0f80*/  LD.E R89, desc[UR36][R4.64] ;  /* 0x0000002404597980 */ /* 0x000162000c101900 */
[----:B------:R-:W-:Y:S05]  /*0f90*/  BRA `(.L_x_12) ;  /* 0x0000000000247947 */ /* 0x000fea0003800000 */
.L_x_11:
[----:B------:R-:W-:Y:S02]  /*0fa0*/  ULDC.64 UR4, c[0x0][0x588] ;  /* 0x0001620000047ab9 */ /* 0x000fe40000000a00 */
[----:B------:R-:W-:-:S04]  /*0fb0*/  ISETP.NE.U32.AND P0, PT, RZ, UR4, PT ;  /* 0x00000004ff007c0c */ /* 0x000fc8000bf05070 */
[----:B------:R-:W-:-:S13]  /*0fc0*/  ISETP.NE.AND.EX P0, PT, RZ, UR5, PT, P0 ;  /* 0x00000005ff007c0c */ /* 0x000fda000bf05300 */
[----:B------:R-:W-:Y:S05]  /*0fd0*/  @!P0 BRA `(.L_x_13) ;  /* 0x00000000000c8947 */ /* 0x000fea0003800000 */
[----:B------:R-:W0:Y:S02]  /*0fe0*/  LDC.64 R4, c[0x0][0x588] ;  /* 0x00016200ff047b82 */ /* 0x000e240000000a00 */
[----:B0-----:R1:W5:Y:S01]  /*0ff0*/  LDG.E R89, desc[UR36][R4.64] ;  /* 0x0000002404597981 */ /* 0x001362000c1e1900 */
[----:B------:R-:W-:Y:S05]  /*1000*/  BRA `(.L_x_12) ;  /* 0x0000000000087947 */ /* 0x000fea0003800000 */
.L_x_13:
[----:B------:R-:W-:Y:S02]  /*1010*/  ULDC UR4, c[0x0][0x580] ;  /* 0x0001600000047ab9 */ /* 0x000fe40000000800 */
[----:B------:R-:W-:-:S07]  /*1020*/  IMAD.U32 R89, RZ, RZ, UR4 ;  /* 0x00000004ff597e24 */ /* 0x000fce000f8e00ff */
.L_x_12:
[----:B------:R-:W-:Y:S02]  /*1030*/  ULDC.64 UR4, c[0x0][0x5a0] ;  /* 0x0001680000047ab9 */ /* 0x000fe40000000a00 */
[----:B------:R-:W-:-:S04]  /*1040*/  ISETP.NE.U32.AND P0, PT, RZ, UR4, PT ;  /* 0x00000004ff007c0c */ /* 0x000fc8000bf05070 */
[----:B------:R-:W-:-:S13]  /*1050*/  ISETP.NE.AND.EX P0, PT, RZ, UR5, PT, P0 ;  /* 0x00000005ff007c0c */ /* 0x000fda000bf05300 */
[----:B------:R-:W-:Y:S05]  /*1060*/  @!P0 BRA `(.L_x_14) ;  /* 0x00000000001c8947 */ /* 0x000fea0003800000 */
[----:B01----:R-:W0:Y:S02]  /*1070*/  LDC.64 R4, c[0x0][0x5a0] ;  /* 0x00016800ff047b82 */ /* 0x003e240000000a00 */
[----:B0-----:R-:W2:Y:S02]  /*1080*/  LDG.E.64 R4, desc[UR36][R4.64] ;  /* 0x0000002404047981 */ /* 0x001ea4000c1e1b00 */
[----:B--2---:R-:W-:-:S04]  /*1090*/  ISETP.NE.U32.AND P0, PT, R4, RZ, PT ;  /* 0x000000ff0400720c */ /* 0x004fc80003f05070 */
[----:B------:R-:W-:-:S13]  /*10a0*/  ISETP.NE.AND.EX P0, PT, R5, RZ, PT, P0 ;  /* 0x000000ff0500720c */ /* 0x000fda0003f05300 */
[----:B------:R-:W-:Y:S05]  /*10b0*/  @!P0 BRA `(.L_x_14) ;  /* 0x0000000000088947 */ /* 0x000fea0003800000 */
[----:B------:R0:W5:Y:S01]  /*10c0*/  LD.E R90, desc[UR36][R4.64] ;  /* 0x00000024045a7980 */ /* 0x000162000c101900 */
[----:B------:R-:W-:Y:S05]  /*10d0*/  BRA `(.L_x_15) ;  /* 0x0000000000247947 */ /* 0x000fea0003800000 */
.L_x_14:
[----:B------:R-:W-:Y:S02]  /*10e0*/  ULDC.64 UR4, c[0x0][0x590] ;  /* 0x0001640000047ab9 */ /* 0x000fe40000000a00 */
[----:B------:R-:W-:-:S04]  /*10f0*/  ISETP.NE.U32.AND P0, PT, RZ, UR4, PT ;  /* 0x00000004ff007c0c */ /* 0x000fc8000bf05070 */
[----:B------:R-:W-:-:S13]  /*1100*/  ISETP.NE.AND.EX P0, PT, RZ, UR5, PT, P0 ;  /* 0x00000005ff007c0c */ /* 0x000fda000bf05300 */
[----:B------:R-:W-:Y:S05]  /*1110*/  @!P0 BRA `(.L_x_16) ;  /* 0x00000000000c8947 */ /* 0x000fea0003800000 */
[----:B------:R-:W2:Y:S02]  /*1120*/  LDC.64 R90, c[0x0][0x590] ;  /* 0x00016400ff5a7b82 */ /* 0x000ea40000000a00 */
[----:B--2---:R2:W5:Y:S01]  /*1130*/  LDG.E R90, desc[UR36][R90.64] ;  /* 0x000000245a5a7981 */ /* 0x004562000c1e1900 */
[----:B------:R-:W-:Y:S05]  /*1140*/  BRA `(.L_x_15) ;  /* 0x0000000000087947 */ /* 0x000fea0003800000 */
.L_x_16:
[----:B------:R-:W-:Y:S02]  /*1150*/  ULDC UR4, c[0x0][0x584] ;  /* 0x0001610000047ab9 */ /* 0x000fe40000000800 */
[----:B------:R-:W-:-:S07]  /*1160*/  IMAD.U32 R90, RZ, RZ, UR4 ;  /* 0x00000004ff5a7e24 */ /* 0x000fce000f8e00ff */
.L_x_15:
[----:B------:R-:W-:-:S13]  /*1170*/  LOP3.LUT P0, RZ, R0, 0xff, RZ, 0xc0, !PT ;  /* 0x000000ff00ff7812 */ /* 0x000fda000780c0ff */
[----:B------:R-:W-:Y:S05]  /*1180*/  @!P0 EXIT ;  /* 0x000000000000894d */ /* 0x000fea0003800000 */
[----:B------:R-:W-:Y:S01]  /*1190*/  ULDC UR4, c[0x0][0x28c] ;  /* 0x0000a30000047ab9 */ /* 0x000fe20000000800 */
[----:B------:R-:W-:Y:S01]  /*11a0*/  UMOV UR38, URZ ;  /* 0x0000003f00267c82 */ /* 0x000fe20008000000 */
[----:B------:R-:W-:Y:S01]  /*11b0*/  UIADD3 UR4, UR4, 0x7f, URZ ;  /* 0x0000007f04047890 */ /* 0x000fe2000fffe03f */
[----:B------:R-:W-:-:S03]  /*11c0*/  UMOV UR39, URZ ;  /* 0x0000003f00277c82 */ /* 0x000fc60008000000 */
[----:B------:R-:W-:-:S04]  /*11d0*/  USHF.R.S32.HI UR5, URZ, 0x1f, UR4 ;  /* 0x0000001f3f057899 */ /* 0x000fc80008011404 */
[----:B------:R-:W-:-:S04]  /*11e0*/  ULEA.HI UR5, UR5, UR4, URZ, 0x7 ;  /* 0x0000000405057291 */ /* 0x000fc8000f8f383f */
[----:B------:R-:W-:-:S12]  /*11f0*/  USHF.R.S32.HI UR40, URZ, 0x7, UR5 ;  /* 0x000000073f287899 */ /* 0x000fd80008011405 */
.L_x_168:
[----:B------:R-:W-:Y:S01]  /*1200*/  LOP3.LUT R0, R18, 0x80, RZ, 0xc0, !PT ;  /* 0x0000008012007812 */ /* 0x000fe200078ec0ff */
[----:B------:R-:W3:Y:S01]  /*1210*/  S2UR UR7, SR_CgaCtaId ;  /* 0x00000000000779c3 */ /* 0x000ee20000008800 */
[----:B------:R-:W-:Y:S02]  /*1220*/  UMOV UR6, 0x400 ;  /* 0x0000040000067882 */ /* 0x000fe40000000000 */
[----:B------:R-:W-:-:S06]  /*1230*/  SHF.R.U32.HI R0, RZ, 0x7, R0 ;  /* 0x00000007ff007819 */ /* 0x000fcc0000011600 */
[----:B----4-:R-:W4:Y:S01]  /*1240*/  SHFL.IDX PT, R0, R0, RZ, 0x1f ;  /* 0x00001fff00007589 */ /* 0x010f2200000e0000 */
[----:B---3--:R-:W-:Y:S01]  /*1250*/  ULEA UR6, UR7, UR6, 0x18 ;  /* 0x0000000607067291 */ /* 0x008fe2000f8ec03f */
[----:B----4-:R-:W-:-:S13]  /*1260*/  R2UR UR4, R0 ;  /* 0x00000000000472ca */ /* 0x010fda00000e0000 */
[----:B------:R-:W-:-:S04]  /*1270*/  ULEA.HI UR5, UR4, UR4, URZ, 0x1 ;  /* 0x0000000404057291 */ /* 0x000fc8000f8f083f */
[----:B------:R-:W-:-:S04]  /*1280*/  ULOP3.LUT UR5, UR5, 0x7fffe, URZ, 0xc0, !UPT ;  /* 0x0007fffe05057892 */ /* 0x000fc8000f8ec03f */
[----:B------:R-:W-:-:S03]  /*1290*/  UIADD3 UR5, UR4, -UR5, URZ ;  /* 0x8000000504057290 */ /* 0x000fc6000fffe03f */
[----:B------:R-:W-:Y:S01]  /*12a0*/  ULDC UR4, c[0x0][0x28c] ;  /* 0x0000a30000047ab9 */ /* 0x000fe20000000800 */
[----:B------:R-:W-:Y:S01]  /*12b0*/  ULEA UR5, UR5, UR6, 0xd ;  /* 0x0000000605057291 */ /* 0x000fe2000f8e683f */
[----:B------:R-:W-:-:S03]  /*12c0*/  ISETP.LT.AND P0, PT, RZ, UR4, PT ;  /* 0x00000004ff007c0c */ /* 0x000fc6000bf01270 */
[----:B------:R-:W-:-:S04]  /*12d0*/  UIADD3 UR5, UR5, 0x100, URZ ;  /* 0x0000010005057890 */ /* 0x000fc8000fffe03f */
[----:B------:R-:W-:-:S04]  /*12e0*/  USHF.R.U32.HI UR5, URZ, 0x4, UR5 ;  /* 0x000000043f057899 */ /* 0x000fc80008011605 */
[----:B------:R-:W-:-:S04]  /*12f0*/  ULOP3.LUT UR5, UR5, 0x3fff, URZ, 0xc0, !UPT ;  /* 0x00003fff05057892 */ /* 0x000fc8000f8ec03f */
[----:B------:R-:W-:Y:S01]  /*1300*/  ULOP3.LUT UR41, UR5, 0x10000, URZ, 0xfc, !UPT ;  /* 0x0001000005297892 */ /* 0x000fe2000f8efc3f */
[----:B01----:R-:W-:Y:S11]  /*1310*/  @P0 BRA `(.L_x_17) ;  /* 0x0000000000400947 */ /* 0x003ff60003800000 */
[----:B------:R-:W-:Y:S01]  /*1320*/  MOV R0, 0x0 ;  /* 0x0000000000007802 */ /* 0x000fe20000000f00 */
[----:B------:R-:W-:Y:S01]  /*1330*/  ULDC.64 UR4, c[0x4][0x68] ;  /* 0x01001a0000047ab9 */ /* 0x000fe20000000a00 */
[----:B------:R-:W-:Y:S01]  /*1340*/  ULDC.64 UR6, c[0x4][0x8] ;  /* 0x0100020000067ab9 */ /* 0x000fe20000000a00 */
[----:B01----:R-:W-:Y:S01]  /*1350*/  IMAD.U32 R4, RZ, RZ, UR4 ;  /* 0x00000004ff047e24 */ /* 0x003fe2000f8e00ff */
[----:B------:R0:W1:Y:S01]  /*1360*/  LDC.64 R14, c[0x4][R0] ;  /* 0x01000000000e7b82 */ /* 0x0000620000000a00 */
[----:B------:R-:W-:Y:S01]  /*1370*/  IMAD.U32 R5, RZ, RZ, UR5 ;  /* 0x00000005ff057e24 */ /* 0x000fe2000f8e00ff */
[----:B------:R-:W-:Y:S01]  /*1380*/  ULDC.64 UR4, c[0x4][0x70] ;  /* 0x01001c0000047ab9 */ /* 0x000fe20000000a00 */
[----:B------:R-:W-:Y:S02]  /*1390*/  IMAD.U32 R10, RZ, RZ, UR6 ;  /* 0x00000006ff0a7e24 */ /* 0x000fe4000f8e00ff */
[----:B------:R-:W-:Y:S02]  /*13a0*/  IMAD.U32 R6, RZ, RZ, UR4 ;  /* 0x00000004ff067e24 */ /* 0x000fe4000f8e00ff */
[----:B------:R-:W-:-:S02]  /*13b0*/  IMAD.U32 R7, RZ, RZ, UR5 ;  /* 0x00000005ff077e24 */ /* 0x000fc4000f8e00ff */
[----:B------:R-:W-:Y:S02]  /*13c0*/  IMAD.U32 R11, RZ, RZ, UR7 ;  /* 0x00000007ff0b7e24 */ /* 0x000fe4000f8e00ff */
[----:B------:R-:W-:Y:S02]  /*13d0*/  IMAD.MOV.U32 R8, RZ, RZ, 0x1e1 ;  /* 0x000001e1ff087424 */ /* 0x000fe400078e00ff */
[----:B------:R-:W-:Y:S02]  /*13e0*/  IMAD.MOV.U32 R12, RZ, RZ, 0x1 ;  /* 0x00000001ff0c7424 */ /* 0x000fe400078e00ff */
[----:B0-----:R-:W-:-:S07]  /*13f0*/  IMAD.MOV.U32 R13, RZ, RZ, RZ ;  /* 0x000000ffff0d7224 */ /* 0x001fce00078e00ff */
[----:B------:R-:W-:-:S07]  /*1400*/  LEPC R20, `(.L_x_17) ;  /* 0x000000001014794e */ /* 0x000fce0000000000 */
[----:B-12--5:R-:W-:Y:S05]  /*1410*/  CALL.ABS.NOINC R14 ;  /* 0x000000000e007343 */ /* 0x026fea0003c00000 */
.L_x_17:
[----:B------:R-:W-:-:S04]  /*1420*/  LOP3.LUT R0, R19, 0x1, RZ, 0xfc, !PT ;  /* 0x0000000113007812 */ /* 0x000fc800078efcff */
[----:B------:R-:W-:-:S13]  /*1430*/  ISETP.NE.AND P0, PT, R0, 0x3, PT ;  /* 0x000000030000780c */ /* 0x000fda0003f05270 */
[----:B------:R-:W-:Y:S05]  /*1440*/  @!P0 BRA `(.L_x_18) ;  /* 0x0000000000048947 */ /* 0x000fea0003800000 */
[----:B------:R-:W-:Y:S01]  /*1450*/  BPT.TRAP 0x1 ;  /* 0x000000040000795c */ /* 0x000fe20000300000 */
.L_x_18:
[----:B------:R-:W3:Y:S01]  /*1460*/  S2UR UR5, SR_CgaCtaId ;  /* 0x00000000000579c3 */ /* 0x000ee20000008800 */
[----:B------:R-:W-:Y:S01]  /*1470*/  UMOV UR4, 0x400 ;  /* 0x0000040000047882 */ /* 0x000fe20000000000 */
[----:B------:R-:W-:Y:S02]  /*1480*/  IMAD.U32 R0, RZ, RZ, UR38 ;  /* 0x00000026ff007e24 */ /* 0x000fe4000f8e00ff */
[----:B------:R-:W-:-:S03]  /*1490*/  IMAD.U32 R3, RZ, RZ, UR39 ;  /* 0x00000027ff037e24 */ /* 0x000fc6000f8e00ff */
[----:B------:R-:W-:Y:S01]  /*14a0*/  SHF.L.U32 R0, R0, 0x1f, RZ ;  /* 0x0000001f00007819 */ /* 0x000fe200000006ff */
[----:B---3--:R-:W-:-:S06]  /*14b0*/  ULEA UR4, UR5, UR4, 0x18 ;  /* 0x0000000405047291 */ /* 0x008fcc000f8ec03f */
[----:B------:R-:W-:-:S04]  /*14c0*/  IMAD.U32 R6, RZ, RZ, UR4 ;  /* 0x00000004ff067e24 */ /* 0x000fc8000f8e00ff */
[----:B------:R-:W-:-:S04]  /*14d0*/  IMAD R3, R3, 0x8, R6 ;  /* 0x0000000803037824 */ /* 0x000fc800078e0206 */
[----:B------:R3:W4:Y:S01]  /*14e0*/  SYNCS.PHASECHK.TRANS64.TRYWAIT P1, [R3+URZ], R0 ;  /* 0x00000000030075a7 */ /* 0x000722000802017f */
[----:B------:R-:W-:Y:S05]  /*14f0*/  @!P0 BRA `(.L_x_19) ;  /* 0x0000000000048947 */ /* 0x000fea0003800000 */
[----:B------:R-:W-:Y:S01]  /*1500*/  BPT.TRAP 0x1 ;  /* 0x000000040000795c */ /* 0x000fe20000300000 */
.L_x_19:
[----:B----4-:R-:W-:Y:S05]  /*1510*/  @P1 BRA `(.L_x_20) ;  /* 0x0000000000081947 */ /* 0x010fea0003800000 */
[----:B------:R-:W4:Y:S02]  /*1520*/  SYNCS.PHASECHK.TRANS64.TRYWAIT P1, [R3+URZ], R0 ;  /* 0x00000000030075a7 */ /* 0x000f24000802017f */
[----:B----4-:R-:W-:Y:S05]  /*1530*/  @!P1 BRA `(.L_x_21) ;  /* 0x0000005c00f89947 */ /* 0x010fea0003800000 */
.L_x_20:
[----:B------:R-:W-:-:S04]  /*1540*/  UISETP.LT.AND UP0, UPT, UR40, 0x1, UPT ;  /* 0x000000012800788c */ /* 0x000fc8000bf01270 */
[----:B------:R-:W-:-:S06]  /*1550*/  USEL UR4, UR40, 0x1, UP0 ;  /* 0x0000000128047887 */ /* 0x000fcc0008000000 */
[----:B---34-:R-:W-:Y:S01]  /*1560*/  IMAD.U32 R0, RZ, RZ, UR4 ;  /* 0x00000004ff007e24 */ /* 0x018fe2000f8e00ff */
[----:B------:R-:W-:Y:S05]  /*1570*/  WARPSYNC.ALL ;  /* 0x0000000000007948 */ /* 0x000fea0003800000 */
[----:B------:R-:W-:-:S04]  /*1580*/  IADD3 R0, -R0, UR40, RZ ;  /* 0x0000002800007c10 */ /* 0x000fc8000fffe1ff */
[----:B------:R-:W-:Y:S02]  /*1590*/  ISETP.GE.AND P1, PT, R0, 0x1, PT ;  /* 0x000000010000780c */ /* 0x000fe40003f26270 */
[----:B------:R-:W-:Y:S01]  /*15a0*/  R2UR UR4, R6 ;  /* 0x00000000060472ca */ /* 0x000fe200000e0000 */
[----:B------:R-:W-:Y:S01]  /*15b0*/  ULEA UR6, UR39, UR41, 0xb ;  /* 0x0000002927067291 */ /* 0x000fe2000f8e583f */
[----:B------:R-:W-:Y:S01]  /*15c0*/  WARPGROUP.ARRIVE ;  /* 0x00000000000079c5 */ /* 0x000fe20000000000 */
[----:B------:R-:W-:Y:S01]  /*15d0*/  UMOV UR9, 0x40000040 ;  /* 0x4000004000097882 */ /* 0x000fe20000000000 */
[----:B------:R-:W-:Y:S01]  /*15e0*/  UMOV UR11, 0x40000040 ;  /* 0x40000040000b7882 */ /* 0x000fe20000000000 */
[----:B------:R-:W-:-:S03]  /*15f0*/  UIADD3 UR7, UR6, 0x400, URZ ;  /* 0x0000040006077890 */ /* 0x000fc6000fffe03f */
[----:B------:R-:W-:-:S05]  /*1600*/  UMOV UR8, UR6 ;  /* 0x0000000600087c82 */ /* 0x000fca0008000000 */
[----:B------:R-:W-:-:S04]  /*1610*/  UIADD3 UR4, UR4, 0x28100, URZ ;  /* 0x0002810004047890 */ /* 0x000fc8000fffe03f */
[----:B------:R-:W-:-:S04]  /*1620*/  USHF.R.U32.HI UR4, URZ, 0x4, UR4 ;  /* 0x000000043f047899 */ /* 0x000fc80008011604 */
[----:B------:R-:W-:-:S04]  /*1630*/  ULOP3.LUT UR4, UR4, 0x3fff, URZ, 0xc0, !UPT ;  /* 0x00003fff04047892 */ /* 0x000fc8000f8ec03f */
[----:B------:R-:W-:-:S04]  /*1640*/  ULOP3.LUT UR4, UR4, 0x10000, URZ, 0xfc, !UPT ;  /* 0x0001000004047892 */ /* 0x000fc8000f8efc3f */
[----:B------:R-:W-:-:S07]  /*1650*/  ULEA UR5, UR39, UR4, 0x9 ;  /* 0x0000000427057291 */ /* 0x000fce000f8e483f */
[----:B------:R-:W-:Y:S02]  /*1660*/  UMOV UR10, UR5 ;  /* 0x00000005000a7c82 */ /* 0x000fe40008000000 */
[----:B------:R-:W-:Y:S01]  /*1670*/  IGMMA.64x64x32.S8.S8 R56, gdesc[UR8], RZ, !UPT, gsb0 ;  /* 0x01e00000083879f1 */ /* 0x000fe2000c0410ff */
[----:B------:R-:W-:Y:S01]  /*1680*/  UMOV UR8, UR7 ;  /* 0x0000000700087c82 */ /* 0x000fe20008000000 */
[----:B------:R-:W-:Y:S01]  /*1690*/  UMOV UR9, 0x40000040 ;  /* 0x4000004000097882 */ /* 0x000fe20000000000 */
[----:B------:R-:W-:Y:S01]  /*16a0*/  UIADD3 UR7, UR6, 0x402, URZ ;  /* 0x0000040206077890 */ /* 0x000fe2000fffe03f */
[----:B------:R-:W-:Y:S02]  /*16b0*/  WARPGROUP.DEPBAR.LE gsb0, 0x0 ;  /* 0x00008000000079c5 */ /* 0x000fe40000010000 */
[----:B------:R-:W-:-:S06]  /*16c0*/  WARPGROUP.ARRIVE ;  /* 0x00000000000079c5 */ /* 0x000fcc0000000000 */
[----:B------:R-:W-:Y:S01]  /*16d0*/  IGMMA.64x64x32.S8.S8 R24, gdesc[UR8], RZ, !UPT, gsb0 ;  /* 0x01e00000081879f1 */ /* 0x000fe2000c0410ff */
[----:B------:R-:W-:Y:S02]  /*16e0*/  UIADD3 UR8, UR6, 0x2, URZ ;  /* 0x0000000206087890 */ /* 0x000fe4000fffe03f */
[----:B------:R-:W-:Y:S01]  /*16f0*/  UIADD3 UR10, UR5, 0x2, URZ ;  /* 0x00000002050a7890 */ /* 0x000fe2000fffe03f */
[----:B------:R-:W-:Y:S01]  /*1700*/  UMOV UR9, 0x40000040 ;  /* 0x4000004000097882 */ /* 0x000fe20000000000 */
[----:B------:R-:W-:Y:S01]  /*1710*/  UMOV UR11, 0x40000040 ;  /* 0x40000040000b7882 */ /* 0x000fe20000000000 */
[----:B------:R-:W-:Y:S02]  /*1720*/  WARPGROUP.DEPBAR.LE gsb0, 0x0 ;  /* 0x00008000000079c5 */ /* 0x000fe40000010000 */
[----:B------:R-:W-:-:S06]  /*1730*/  WARPGROUP.ARRIVE ;  /* 0x00000000000079c5 */ /* 0x000fcc0000000000 */
[----:B------:R-:W-:Y:S01]  /*1740*/  IGMMA.64x64x32.S8.S8 R56, gdesc[UR8], R56, gsb0 ;  /* 0x01e00000083879f1 */ /* 0x000fe20008041038 */
[----:B------:R-:W-:Y:S01]  /*1750*/  UMOV UR8, UR7 ;  /* 0x0000000700087c82 */ /* 0x000fe20008000000 */
[----:B------:R-:W-:Y:S01]  /*1760*/  UMOV UR9, 0x40000040 ;  /* 0x4000004000097882 */ /* 0x000fe20000000000 */
[----:B------:R-:W-:Y:S01]  /*1770*/  UIADD3 UR7, UR6, 0x404, URZ ;  /* 0x0000040406077890 */ /* 0x000fe2000fffe03f */
[----:B------:R-:W-:Y:S02]  /*1780*/  WARPGROUP.DEPBAR.LE gsb0, 0x0 ;  /* 0x00008000000079c5 */ /* 0x000fe40000010000 */
[----:B------:R-:W-:-:S06]  /*1790*/  WARPGROUP.ARRIVE ;  /* 0x00000000000079c5 */ /* 0x000fcc0000000000 */
[----:B------:R-:W-:Y:S01]  /*17a0*/  IGMMA.64x64x32.S8.S8 R24, gdesc[UR8], R24, gsb0 ;  /* 0x01e00000081879f1 */ /* 0x000fe20008041018 */
        /* <DEDUP_REMOVED lines=9> */
[----:B------:R-:W-:Y:S02]  /*1840*/  WARPGROUP.DEPBAR.LE gsb0, 0x0 ;  /* 0x00008000000079c5 */ /* 0x000fe40000010000 */
[----:B------:R-:W-:-:S06]  /*1850*/  WARPGROUP.ARRIVE ;  /* 0x00000000000079c5 */ /* 0x000fcc0000000000 */
[----:B------:R-:W-:Y:S01]  /*1860*/  IGMMA.64x64x32.S8.S8 R24, gdesc[UR8], R24, gsb0 ;  /* 0x01e00000081879f1 */ /* 0x000fe20008041018 */
[----:B------:R-:W-:Y:S02]  /*1870*/  UIADD3 UR8, UR6, 0x6, URZ ;  /* 0x0000000606087890 */ /* 0x000fe4000fffe03f */
[----:B------:R-:W-:Y:S01]  /*1880*/  UIADD3 UR10, UR5, 0x6, URZ ;  /* 0x00000006050a7890 */ /* 0x000fe2000fffe03f */
[----:B------:R-:W-:Y:S01]  /*1890*/  UMOV UR9, 0x40000040 ;  /* 0x4000004000097882 */ /* 0x000fe20000000000 */
[----:B------:R-:W-:Y:S01]  /*18a0*/  UMOV UR11, 0x40000040 ;  /* 0x40000040000b7882 */ /* 0x000fe20000000000 */
[----:B------:R-:W-:Y:S01]  /*18b0*/  UIADD3 UR6, UR6, 0x406, URZ ;  /* 0x0000040606067890 */ /* 0x000fe2000fffe03f */
[----:B------:R-:W-:Y:S02]  /*18c0*/  WARPGROUP.DEPBAR.LE gsb0, 0x0 ;  /* 0x00008000000079c5 */ /* 0x000fe40000010000 */
[----:B------:R-:W-:-:S06]  /*18d0*/  WARPGROUP.ARRIVE ;  /* 0x00000000000079c5 */ /* 0x000fcc0000000000 */
[----:B------:R-:W-:Y:S01]  /*18e0*/  IGMMA.64x64x32.S8.S8 R56, gdesc[UR8], R56, gsb0 ;  /* 0x01e00000083879f1 */ /* 0x000fe20008041038 */
[----:B------:R-:W-:Y:S01]  /*18f0*/  UMOV UR8, UR6 ;  /* 0x0000000600087c82 */ /* 0x000fe20008000000 */
[----:B------:R-:W-:Y:S01]  /*1900*/  UMOV UR9, 0x40000040 ;  /* 0x4000004000097882 */ /* 0x000fe20000000000 */
[----:B------:R-:W-:Y:S02]  /*1910*/  WARPGROUP.DEPBAR.LE gsb0, 0x0 ;  /* 0x00008000000079c5 */ /* 0x000fe40000010000 */
[----:B------:R-:W-:-:S06]  /*1920*/  WARPGROUP.ARRIVE ;  /* 0x00000000000079c5 */ /* 0x000fcc0000000000 */
[----:B------:R-:W-:Y:S03]  /*1930*/  IGMMA.64x64x32.S8.S8 R24, gdesc[UR8], R24, gsb0 ;  /* 0x01e00000081879f1 */ /* 0x000fe60008041018 */
[----:B------:R-:W-:Y:S02]  /*1940*/  WARPGROUP.DEPBAR.LE gsb0, 0x0 ;  /* 0x00008000000079c5 */ /* 0x000fe40000010000 */
[----:B------:R-:W-:Y:S05]  /*1950*/  @!P1 BRA `(.L_x_22) ;  /* 0x0000000400849947 */ /* 0x000fea0003800000 */
[----:B------:R-:W-:Y:S02]  /*1960*/  UIADD3 UR5, UR39, 0x1, URZ ;  /* 0x0000000127057890 */ /* 0x000fe4000fffe03f */
[----:B------:R-:W-:Y:S02]  /*1970*/  IMAD.U32 R3, RZ, RZ, UR39 ;  /* 0x00000027ff037e24 */ /* 0x000fe4000f8e00ff */
[----:B------:R-:W-:-:S04]  /*1980*/  UISETP.NE.AND UP0, UPT, UR5, 0x5, UPT ;  /* 0x000000050500788c */ /* 0x000fc8000bf05270 */
[----:B------:R-:W-:Y:S02]  /*1990*/  USEL UR6, URZ, 0x1, UP0 ;  /* 0x000000013f067887 */ /* 0x000fe40008000000 */
[----:B------:R-:W-:Y:S02]  /*19a0*/  USEL UR5, UR5, URZ, UP0 ;  /* 0x0000003f05057287 */ /* 0x000fe40008000000 */
[----:B------:R-:W-:-:S06]  /*19b0*/  ULOP3.LUT UR6, UR38, UR6, URZ, 0x3c, !UPT ;  /* 0x0000000626067292 */ /* 0x000fcc000f8e3c3f */
[----:B------:R-:W-:-:S07]  /*19c0*/  IMAD.U32 R7, RZ, RZ, UR6 ;  /* 0x00000006ff077e24 */ /* 0x000fce000f8e00ff */
.L_x_29:
[----:B------:R-:W-:Y:S05]  /*19d0*/  @!P0 BRA `(.L_x_23) ;  /* 0x0000000000048947 */ /* 0x000fea0003800000 */
[----:B------:R-:W-:Y:S01]  /*19e0*/  BPT.TRAP 0x1 ;  /* 0x000000040000795c */ /* 0x000fe20000300000 */
.L_x_23:
[----:B------:R-:W3:Y:S01]  /*19f0*/  S2UR UR7, SR_CgaCtaId ;  /* 0x00000000000779c3 */ /* 0x000ee20000008800 */
[----:B------:R-:W-:Y:S01]  /*1a00*/  UMOV UR6, 0x400 ;  /* 0x0000040000067882 */ /* 0x000fe20000000000 */
[----:B01----:R-:W-:Y:S01]  /*1a10*/  IMAD.U32 R5, RZ, RZ, UR5 ;  /* 0x00000005ff057e24 */ /* 0x003fe2000f8e00ff */
[----:B------:R-:W-:Y:S01]  /*1a20*/  SHF.L.U32 R4, R7, 0x1f, RZ ;  /* 0x0000001f07047819 */ /* 0x000fe200000006ff */
[----:B---3--:R-:W-:-:S06]  /*1a30*/  ULEA UR6, UR7, UR6, 0x18 ;  /* 0x0000000607067291 */ /* 0x008fcc000f8ec03f */
[----:B------:R-:W-:-:S04]  /*1a40*/  IMAD.U32 R6, RZ, RZ, UR6 ;  /* 0x00000006ff067e24 */ /* 0x000fc8000f8e00ff */
[----:B------:R-:W-:-:S04]  /*1a50*/  IMAD R5, R5, 0x8, R6 ;  /* 0x0000000805057824 */ /* 0x000fc800078e0206 */
[----:B------:R0:W1:Y:S01]  /*1a60*/  SYNCS.PHASECHK.TRANS64.TRYWAIT P1, [R5+URZ], R4 ;  /* 0x00000004050075a7 */ /* 0x000062000802017f */
[----:B------:R-:W-:Y:S05]  /*1a70*/  @!P0 BRA `(.L_x_24) ;  /* 0x0000000000048947 */ /* 0x000fea0003800000 */
[----:B------:R-:W-:Y:S01]  /*1a80*/  BPT.TRAP 0x1 ;  /* 0x000000040000795c */ /* 0x000fe20000300000 */
.L_x_24:
[----:B-1----:R-:W-:Y:S05]  /*1a90*/  @P1 BRA `(.L_x_25) ;  /* 0x0000000000081947 */ /* 0x002fea0003800000 */
[----:B------:R-:W1:Y:S02]  /*1aa0*/  SYNCS.PHASECHK.TRANS64.TRYWAIT P1, [R5+URZ], R4 ;  /* 0x00000004050075a7 */ /* 0x000e64000802017f */
[----:B-1----:R-:W-:Y:S05]  /*1ab0*/  @!P1 BRA `(.L_x_26) ;  /* 0x0000005800ac9947 */ /* 0x002fea0003800000 */
.L_x_25:
[----:B------:R-:W-:Y:S01]  /*1ac0*/  ULEA UR6, UR5, UR4, 0x9 ;  /* 0x0000000405067291 */ /* 0x000fe2000f8e483f */
[----:B------:R-:W-:Y:S01]  /*1ad0*/  WARPGROUP.ARRIVE ;  /* 0x00000000000079c5 */ /* 0x000fe20000000000 */
[----:B------:R-:W-:Y:S01]  /*1ae0*/  ULEA UR7, UR5, UR41, 0xb ;  /* 0x0000002905077291 */ /* 0x000fe2000f8e583f */
[----:B------:R-:W-:Y:S01]  /*1af0*/  UMOV UR11, 0x40000040 ;  /* 0x40000040000b7882 */ /* 0x000fe20000000000 */
[----:B------:R-:W-:Y:S02]  /*1b00*/  UMOV UR9, 0x40000040 ;  /* 0x4000004000097882 */ /* 0x000fe40000000000 */
[----:B------:R-:W-:Y:S01]  /*1b10*/  UIADD3 UR12, UR7, 0x400, URZ ;  /* 0x00000400070c7890 */ /* 0x000fe2000fffe03f */
[----:B------:R-:W-:Y:S02]  /*1b20*/  UMOV UR10, UR6 ;  /* 0x00000006000a7c82 */ /* 0x000fe40008000000 */
[----:B------:R-:W-:Y:S02]  /*1b30*/  UMOV UR8, UR7 ;  /* 0x0000000700087c82 */ /* 0x000fe40008000000 */
[----:B------:R-:W-:Y:S01]  /*1b40*/  IGMMA.64x64x32.S8.S8 R56, gdesc[UR8], R56, gsb0 ;  /* 0x01e00000083879f1 */ /* 0x000fe20008041038 */
[----:B------:R-:W-:Y:S01]  /*1b50*/  UMOV UR9, 0x40000040 ;  /* 0x4000004000097882 */ /* 0x000fe20000000000 */
[----:B------:R-:W-:Y:S01]  /*1b60*/  UMOV UR8, UR12 ;  /* 0x0000000c00087c82 */ /* 0x000fe20008000000 */
[----:B------:R-:W-:Y:S01]  /*1b70*/  UIADD3 UR12, UR7, 0x402, URZ ;  /* 0x00000402070c7890 */ /* 0x000fe2000fffe03f */
[----:B------:R-:W-:-:S02]  /*1b80*/  WARPGROUP.DEPBAR.LE gsb0, 0x0 ;  /* 0x00008000000079c5 */ /* 0x000fc40000010000 */
        /* <DEDUP_REMOVED lines=42> */
[----:B------:R-:W-:Y:S01]  /*1e30*/  BPT.TRAP 0x1 ;  /* 0x000000040000795c */ /* 0x000fe20000300000 */
.L_x_27:
[----:B------:R-:W-:-:S13]  /*1e40*/  ISETP.NE.AND P1, PT, R23, RZ, PT ;  /* 0x000000ff1700720c */ /* 0x000fda0003f25270 */
[----:B01----:R-:W-:-:S04]  /*1e50*/  @P1 IMAD R4, R3, 0x8, R6 ;  /* 0x0000000803041824 */ /* 0x003fc800078e0206 */
[----:B------:R-:W-:-:S05]  /*1e60*/  @P1 VIADD R5, R4, 0x28 ;  /* 0x0000002804051836 */ /* 0x000fca0000000000 */
[----:B------:R-:W-:-:S04]  /*1e70*/  @P1 PRMT R5, R22, 0x654, R5 ;  /* 0x0000065416051816 */ /* 0x000fc80000000005 */
[----:B------:R0:W-:Y:S01]  /*1e80*/  @P1 SYNCS.ARRIVE.TRANS64.RED.A1T0 RZ, [R5+URZ], RZ ;  /* 0x000000ff05ff19a7 */ /* 0x0001e2000810043f */
[----:B------:R-:W-:-:S13]  /*1e90*/  ISETP.GT.U32.AND P1, PT, R19, 0x1, PT ;  /* 0x000000011300780c */ /* 0x000fda0003f24070 */
[----:B0-----:R-:W-:Y:S05]  /*1ea0*/  @P1 BRA `(.L_x_28) ;  /* 0x0000000000041947 */ /* 0x001fea0003800000 */
[----:B------:R-:W-:Y:S01]  /*1eb0*/  BPT.TRAP 0x1 ;  /* 0x000000040000795c */ /* 0x000fe20000300000 */
.L_x_28:
[----:B------:R-:W-:Y:S01]  /*1ec0*/  UIADD3 UR5, UR5, 0x1, URZ ;  /* 0x0000000105057890 */ /* 0x000fe2000fffe03f */
[C---:B------:R-:W-:Y:S01]  /*1ed0*/  ISETP.GT.AND P2, PT, R0.reuse, 0x1, PT ;  /* 0x000000010000780c */ /* 0x040fe20003f44270 */
[----:B------:R-:W-:Y:S02]  /*1ee0*/  VIADD R3, R3, 0x1 ;  /* 0x0000000103037836 */ /* 0x000fe40000000000 */
[----:B------:R-:W-:Y:S01]  /*1ef0*/  UISETP.NE.AND UP0, UPT, UR5, 0x5, UPT ;  /* 0x000000050500788c */ /* 0x000fe2000bf05270 */
[----:B------:R-:W-:Y:S02]  /*1f00*/  VIADD R0, R0, 0xffffffff ;  /* 0xffffffff00007836 */ /* 0x000fe40000000000 */
[C---:B------:R-:W-:Y:S01]  /*1f10*/  ISETP.NE.AND P1, PT, R3.reuse, 0x5, PT ;  /* 0x000000050300780c */ /* 0x040fe20003f25270 */
[----:B------:R-:W-:Y:S02]  /*1f20*/  USEL UR6, URZ, 0x1, UP0 ;  /* 0x000000013f067887 */ /* 0x000fe40008000000 */
[----:B------:R-:W-:Y:S01]  /*1f30*/  USEL UR5, UR5, URZ, UP0 ;  /* 0x0000003f05057287 */ /* 0x000fe20008000000 */
[----:B------:R-:W-:-:S03]  /*1f40*/  SEL R3, R3, RZ, P1 ;  /* 0x000000ff03037207 */ /* 0x000fc60000800000 */
[----:B------:R-:W-:Y:S01]  /*1f50*/  LOP3.LUT R7, R7, UR6, RZ, 0x3c, !PT ;  /* 0x0000000607077c12 */ /* 0x000fe2000f8e3cff */
[----:B------:R-:W-:Y:S07]  /*1f60*/  @P2 BRA `(.L_x_29) ;  /* 0xfffffff800982947 */ /* 0x000fee000383ffff */
.L_x_22:
[----:B------:R-:W3:Y:S02]  /*1f70*/  LDC R0, c[0x0][0x28c] ;  /* 0x0000a300ff007b82 */ /* 0x000ee40000000800 */
[----:B---3--:R-:W-:-:S13]  /*1f80*/  ISETP.GE.AND P1, PT, R0, 0x1, PT ;  /* 0x000000010000780c */ /* 0x008fda0003f26270 */
[----:B------:R-:W-:Y:S05]  /*1f90*/  @!P1 BRA `(.L_x_30) ;  /* 0x0000000000509947 */ /* 0x000fea0003800000 */
[----:B------:R-:W-:Y:S05]  /*1fa0*/  @!P0 BRA `(.L_x_31) ;  /* 0x0000000000048947 */ /* 0x000fea0003800000 */
[----:B------:R-:W-:Y:S01]  /*1fb0*/  BPT.TRAP 0x1 ;  /* 0x000000040000795c */ /* 0x000fe20000300000 */
.L_x_31:
[----:B------:R-:W-:Y:S01]  /*1fc0*/  ISETP.NE.AND P0, PT, R23, RZ, PT ;  /* 0x000000ff1700720c */ /* 0x000fe20003f05270 */
[----:B------:R-:W-:Y:S01]  /*1fd0*/  BSSY B0, `(.L_x_32) ;  /* 0x000000e000007945 */ /* 0x000fe20003800000 */
[----:B------:R-:W-:-:S11]  /*1fe0*/  ISETP.GT.U32.AND P1, PT, R19, 0x1, PT ;  /* 0x000000011300780c */ /* 0x000fd60003f24070 */
[----:B------:R-:W-:Y:S05]  /*1ff0*/  @!P0 BRA `(.L_x_33) ;  /* 0x00000000002c8947 */ /* 0x000fea0003800000 */
[----:B------:R-:W-:-:S04]  /*2000*/  UISETP.LT.AND UP0, UPT, UR40, 0x1, UPT ;  /* 0x000000012800788c */ /* 0x000fc8000bf01270 */
[----:B------:R-:W-:-:S04]  /*2010*/  USEL UR6, UR40, 0x1, UP0 ;  /* 0x0000000128067887 */ /* 0x000fc80008000000 */
[----:B------:R-:W-:-:S04]  /*2020*/  UIADD3 UR6, UR39, UR40, -UR6 ;  /* 0x0000002827067290 */ /* 0x000fc8000fffe806 */
[----:B------:R-:W-:-:S04]  /*2030*/  UIMAD.WIDE.U32 UR4, UR6, -0x33333333, URZ ;  /* 0xcccccccd060478a5 */ /* 0x000fc8000f8e003f */
[----:B------:R-:W-:-:S04]  /*2040*/  USHF.R.U32.HI UR4, URZ, 0x2, UR5 ;  /* 0x000000023f047899 */ /* 0x000fc80008011605 */
[----:B------:R-:W-:-:S06]  /*2050*/  UIMAD UR6, UR4, -0x5, UR6 ;  /* 0xfffffffb040678a4 */ /* 0x000fcc000f8e0206 */
[----:B------:R-:W-:-:S04]  /*2060*/  IMAD.U32 R3, RZ, RZ, UR6 ;  /* 0x00000006ff037e24 */ /* 0x000fc8000f8e00ff */
[----:B------:R-:W-:-:S04]  /*2070*/  IMAD R0, R3, 0x8, R6 ;  /* 0x0000000803007824 */ /* 0x000fc800078e0206 */
[----:B------:R-:W-:-:S05]  /*2080*/  VIADD R3, R0, 0x28 ;  /* 0x0000002800037836 */ /* 0x000fca0000000000 */
[----:B------:R-:W-:-:S04]  /*2090*/  PRMT R3, R22, 0x654, R3 ;  /* 0x0000065416037816 */ /* 0x000fc80000000003 */
[----:B------:R3:W-:Y:S03]  /*20a0*/  SYNCS.ARRIVE.TRANS64.RED.A1T0 RZ, [R3+URZ], RZ ;  /* 0x000000ff03ff79a7 */ /* 0x0007e6000810043f */
.L_x_33:
[----:B------:R-:W-:Y:S05]  /*20b0*/  BSYNC B0 ;  /* 0x0000000000007941 */ /* 0x000fea0003800000 */
.L_x_32:
[----:B------:R-:W-:Y:S05]  /*20c0*/  @P1 BRA `(.L_x_30) ;  /* 0x0000000000041947 */ /* 0x000fea0003800000 */
[----:B------:R-:W-:Y:S01]  /*20d0*/  BPT.TRAP 0x1 ;  /* 0x000000040000795c */ /* 0x000fe20000300000 */
.L_x_30:
[----:B------:R-:W4:Y:S01]  /*20e0*/  LDC R6, c[0x0][0x288] ;  /* 0x0000a200ff067b82 */ /* 0x000f220000000800 */
[----:B------:R-:W-:Y:S01]  /*20f0*/  IMAD.SHL.U32 R93, R93, 0x40, RZ ;  /* 0x000000405d5d7824 */ /* 0x000fe200078e00ff */
[----:B------:R-:W-:Y:S01]  /*2100*/  UIADD3 UR39, UR40, UR39, URZ ;  /* 0x0000002728277290 */ /* 0x000fe2000fffe03f */
[--C-:B------:R-:W-:Y:S01]  /*2110*/  SHF.R.U32.HI R0, RZ, 0x2, R18.reuse ;  /* 0x00000002ff007819 */ /* 0x100fe20000011612 */
[----:B------:R-:W-:Y:S01]  /*2120*/  IMAD.SHL.U32 R9, R92, 0x100, RZ ;  /* 0x000001005c097824 */ /* 0x000fe200078e00ff */
[C---:B01----:R-:W-:Y:S01]  /*2130*/  LOP3.LUT R4, R18.reuse, 0x60, RZ, 0xc0, !PT ;  /* 0x0000006012047812 */ /* 0x043fe200078ec0ff */
[----:B------:R-:W-:Y:S01]  /*2140*/  UISETP.GT.U32.AND UP0, UPT, UR39, 0x4, UPT ;  /* 0x000000042700788c */ /* 0x000fe2000bf04070 */
[----:B------:R-:W-:Y:S01]  /*2150*/  SHF.R.U32.HI R5, RZ, 0x7, R18 ;  /* 0x00000007ff057819 */ /* 0x000fe20000011612 */
[----:B------:R-:W-:Y:S01]  /*2160*/  IMAD.SHL.U32 R14, R18, 0x2, RZ ;  /* 0x00000002120e7824 */ /* 0x000fe200078e00ff */
[----:B---3--:R-:W-:Y:S01]  /*2170*/  LOP3.LUT R3, R0, 0x7, RZ, 0xc0, !PT ;  /* 0x0000000700037812 */ /* 0x008fe200078ec0ff */
[----:B------:R-:W-:Y:S01]  /*2180*/  ULDC UR7, c[0x0][0x284] ;  /* 0x0000a10000077ab9 */ /* 0x000fe20000000800 */
[----:B------:R-:W-:Y:S01]  /*2190*/  SHF.R.U32.HI R8, RZ, 0x1, R4 ;  /* 0x00000001ff087819 */ /* 0x000fe20000011604 */
[----:B------:R-:W-:Y:S01]  /*21a0*/  UISETP.LT.U32.AND UP0, UPT, UR40, 0x5, UP0 ;  /* 0x000000052800788c */ /* 0x000fe20008701070 */
[----:B------:R-:W-:Y:S01]  /*21b0*/  LOP3.LUT R0, R5, 0x1, RZ, 0xc0, !PT ;  /* 0x0000000105007812 */ /* 0x000fe200078ec0ff */
[----:B------:R-:W-:Y:S01]  /*21c0*/  UISETP.GE.U32.AND UP1, UPT, UR40, 0x5, UPT ;  /* 0x000000052800788c */ /* 0x000fe2000bf26070 */
[----:B------:R-:W-:Y:S01]  /*21d0*/  IADD3 R5, RZ, -R8, -R3 ;  /* 0x80000008ff057210 */ /* 0x000fe20007ffe803 */
[----:B------:R-:W-:Y:S01]  /*21e0*/  ULDC.64 UR8, c[0x0][0x5d0] ;  /* 0x0001740000087ab9 */ /* 0x000fe20000000a00 */
[----:B------:R-:W-:Y:S01]  /*21f0*/  SHF.R.S32.HI R96, RZ, 0x1f, R88 ;  /* 0x0000001fff607819 */ /* 0x000fe20000011458 */
[----:B------:R-:W-:Y:S01]  /*2200*/  IMAD.SHL.U32 R10, R0, 0x40, RZ ;  /* 0x00000040000a7824 */ /* 0x000fe200078e00ff */
[----:B------:R-:W-:Y:S01]  /*2210*/  LOP3.LUT R4, R18, 0x3, RZ, 0xc0, !PT ;  /* 0x0000000312047812 */ /* 0x000fe200078ec0ff */
[----:B------:R-:W-:Y:S01]  /*2220*/  UIMAD.WIDE.U32 UR4, UR39, -0x33333333, URZ ;  /* 0xcccccccd270478a5 */ /* 0x000fe2000f8e003f */
[C---:B------:R-:W-:Y:S01]  /*2230*/  LOP3.LUT R14, R93.reuse, 0x6, R14, 0xf8, !PT ;  /* 0x000000065d0e7812 */ /* 0x040fe200078ef80e */
[----:B------:R-:W-:Y:S01]  /*2240*/  USEL UR6, URZ, 0x1, !UP0 ;  /* 0x000000013f067887 */ /* 0x000fe2000c000000 */
[----:B------:R-:W-:Y:S01]  /*2250*/  IMAD R102, R0, -0x40, R5 ;  /* 0xffffffc000667824 */ /* 0x000fe200078e0205 */
[----:B----4-:R-:W-:Y:S01]  /*2260*/  ISETP.GE.AND P0, PT, R93, R6, PT ;  /* 0x000000065d00720c */ /* 0x010fe20003f06270 */
[----:B------:R-:W-:Y:S01]  /*2270*/  IMAD R7, R96, UR8, RZ ;  /* 0x0000000860077c24 */ /* 0x000fe2000f8e02ff */
[----:B------:R-:W-:Y:S01]  /*2280*/  SHF.R.S32.HI R15, RZ, 0x1f, R14 ;  /* 0x0000001fff0f7819 */ /* 0x000fe2000001140e */
[----:B------:R-:W-:Y:S01]  /*2290*/  IMAD R0, R4, -0x2, R6 ;  /* 0xfffffffe04007824 */ /* 0x000fe200078e0206 */
[C---:B------:R-:W-:Y:S01]  /*22a0*/  ISETP.GE.OR P0, PT, R9.reuse, UR7, P0 ;  /* 0x0000000709007c0c */ /* 0x040fe20008706670 */
[----:B------:R-:W-:Y:S01]  /*22b0*/  IMAD.WIDE R4, R92, 0x100, RZ ;  /* 0x000001005c047825 */ /* 0x000fe200078e02ff */
[----:B------:R-:W-:Y:S01]  /*22c0*/  USHF.R.U32.HI UR4, URZ, 0x2, UR5 ;  /* 0x000000023f047899 */ /* 0x000fe20008011605 */
[----:B------:R-:W-:Y:S01]  /*22d0*/  LOP3.LUT R3, R10, 0x40, R3, 0xe2, !PT ;  /* 0x000000400a037812 */ /* 0x000fe200078ee203 */
[----:B------:R-:W-:Y:S01]  /*22e0*/  ULOP3.LUT UR38, UR38, UR6, URZ, 0x3c, !UPT ;  /* 0x0000000626267292 */ /* 0x000fe2000f8e3c3f */
[C---:B------:R-:W-:Y:S01]  /*22f0*/  IMAD R11, R88.reuse, UR9, R7 ;  /* 0x00000009580b7c24 */ /* 0x040fe2000f8e0207 */
[----:B------:R-:W-:Y:S01]  /*2300*/  UIMAD UR39, UR4, -0x5, UR39 ;  /* 0xfffffffb042778a4 */ /* 0x000fe2000f8e0227 */
[----:B------:R-:W-:Y:S01]  /*2310*/  IMAD.WIDE.U32 R6, R88, UR8, R14 ;  /* 0x0000000858067c25 */ /* 0x000fe2000f8e000e */
[----:B------:R-:W-:Y:S01]  /*2320*/  @UP1 ULOP3.LUT UR38, UR38, 0x1, UR4, 0x78, !UPT ;  /* 0x0000000126261892 */ /* 0x000fe2000f8e7804 */
[----:B------:R-:W-:-:S02]  /*2330*/  IADD3 R102, -R9, UR7, R102 ;  /* 0x0000000709667c10 */ /* 0x000fc4000fffe166 */
[----:B------:R-:W-:Y:S01]  /*2340*/  LOP3.LUT R107, R4, R3, R8, 0xfe, !PT ;  /* 0x00000003046b7212 */ /* 0x000fe200078efe08 */
[----:B------:R-:W-:Y:S02]  /*2350*/  IMAD.IADD R3, R0, 0x1, -R93 ;  /* 0x0000000100037824 */ /* 0x000fe400078e0a5d */
[----:B------:R-:W-:Y:S02]  /*2360*/  IMAD.IADD R7, R7, 0x1, R11 ;  /* 0x0000000107077824 */ /* 0x000fe400078e020b */
[----:B------:R-:W-:Y:S01]  /*2370*/  IMAD.MOV.U32 R0, RZ, RZ, -0x1 ;  /* 0xffffffffff007424 */ /* 0x000fe200078e00ff */
[----:B------:R-:W-:Y:S06]  /*2380*/  @P0 BRA `(.L_x_34) ;  /* 0x0000003000f40947 */ /* 0x000fec0003800000 */
[----:B------:R-:W0:Y:S01]  /*2390*/  LDC.64 R20, c[0x0][0x5c8] ;  /* 0x00017200ff147b82 */ /* 0x000e220000000a00 */
[----:B------:R-:W-:Y:S01]  /*23a0*/  ULDC.64 UR4, c[0x0][0x5c0] ;  /* 0x0001700000047ab9 */ /* 0x000fe20000000a00 */
[----:B------:R-:W-:Y:S01]  /*23b0*/  BSSY B0, `(.L_x_34) ;  /* 0x000033a000007945 */ /* 0x000fe20003800000 */
[-C--:B0-----:R-:W-:Y:S01]  /*23c0*/  IMAD R8, R5, R20.reuse, RZ ;  /* 0x0000001405087224 */ /* 0x081fe200078e02ff */
[----:B------:R-:W-:Y:S01]  /*23d0*/  SHF.L.U64.HI R13, R20, 0x7, R21 ;  /* 0x00000007140d7819 */ /* 0x000fe20000010215 */
[----:B------:R-:W-:-:S04]  /*23e0*/  IMAD.WIDE.U32 R6, R107, R20, R6 ;  /* 0x000000146b067225 */ /* 0x000fc800078e0006 */
[----:B------:R-:W-:Y:S01]  /*23f0*/  IMAD R9, R107, R21, R8 ;  /* 0x000000156b097224 */ /* 0x000fe200078e0208 */
[----:B------:R-:W-:Y:S01]  /*2400*/  IADD3 R94, P0, R6, UR4, RZ ;  /* 0x00000004065e7c10 */ /* 0x000fe2000ff1e0ff */
[C---:B------:R-:W-:Y:S02]  /*2410*/  IMAD.SHL.U32 R11, R20.reuse, 0x80, RZ ;  /* 0x00000080140b7824 */ /* 0x040fe400078e00ff */
[----:B------:R-:W-:Y:S01]  /*2420*/  IMAD.IADD R9, R7, 0x1, R9 ;  /* 0x0000000107097824 */ /* 0x000fe200078e0209 */
[-C--:B------:R-:W-:Y:S02]  /*2430*/  LEA R6, P1, R20, R94.reuse, 0x3 ;  /* 0x0000005e14067211 */ /* 0x080fe400078218ff */
[----:B------:R-:W-:Y:S02]  /*2440*/  IADD3 R8, P2, R11, R94, RZ ;  /* 0x0000005e0b087210 */ /* 0x000fe40007f5e0ff */
[----:B------:R-:W-:Y:S02]  /*2450*/  IADD3.X R95, R9, UR5, RZ, P0, !PT ;  /* 0x00000005095f7c10 */ /* 0x000fe400087fe4ff */
[----:B-----5:R-:W-:-:S02]  /*2460*/  ISETP.NE.AND P0, PT, R90, RZ, PT ;  /* 0x000000ff5a00720c */ /* 0x020fc40003f05270 */
[----:B------:R-:W-:Y:S01]  /*2470*/  LEA.HI.X R7, R20, R95, R21, 0x3, P1 ;  /* 0x0000005f14077211 */ /* 0x000fe200008f1c15 */
[----:B------:R-:W-:Y:S01]  /*2480*/  IMAD.X R9, R13, 0x1, R95, P2 ;  /* 0x000000010d097824 */ /* 0x000fe200010e065f */
[----:B------:R-:W-:-:S05]  /*2490*/  IADD3 R10, P1, R11, R6, RZ ;  /* 0x000000060b0a7210 */ /* 0x000fca0007f3e0ff */
[----:B------:R-:W-:-:S04]  /*24a0*/  IMAD.X R11, R13, 0x1, R7, P1 ;  /* 0x000000010d0b7824 */ /* 0x000fc800008e0607 */
[----:B------:R-:W-:Y:S05]  /*24b0*/  @!P0 BRA `(.L_x_35) ;  /* 0x0000002400948947 */ /* 0x000fea0003800000 */
[----:B------:R-:W0:Y:S01]  /*24c0*/  LDC.64 R92, c[0x0][0x5b0] ;  /* 0x00016c00ff5c7b82 */ /* 0x000e220000000a00 */
[----:B------:R-:W-:Y:S01]  /*24d0*/  ULDC.64 UR4, c[0x0][0x5b8] ;  /* 0x00016e0000047ab9 */ /* 0x000fe20000000a00 */
[----:B------:R-:W-:Y:S01]  /*24e0*/  ISETP.GE.AND P0, PT, R102, 0x1, PT ;  /* 0x000000016600780c */ /* 0x000fe20003f06270 */
[----:B------:R-:W-:Y:S01]  /*24f0*/  IMAD R21, R96, UR4, RZ ;  /* 0x0000000460157c24 */ /* 0x000fe2000f8e02ff */
[----:B------:R-:W-:Y:S01]  /*2500*/  BSSY B1, `(.L_x_36) ;  /* 0x0000010000017945 */ /* 0x000fe20003800000 */
[C---:B------:R-:W-:Y:S01]  /*2510*/  IMAD.WIDE.U32 R14, R88.reuse, UR4, R14 ;  /* 0x00000004580e7c25 */ /* 0x040fe2000f8e000e */
[----:B------:R-:W-:Y:S02]  /*2520*/  ISETP.LT.OR P3, PT, R3, 0x1, !P0 ;  /* 0x000000010300780c */ /* 0x000fe40004761670 */
[----:B------:R-:W1:Y:S01]  /*2530*/  LDC.64 R12, c[0x0][0x5a8] ;  /* 0x00016a00ff0c7b82 */ /* 0x000e620000000a00 */
[----:B------:R-:W-:Y:S02]  /*2540*/  IMAD R21, R88, UR5, R21 ;  /* 0x0000000558157c24 */ /* 0x000fe4000f8e0215 */
[----:B------:R-:W-:-:S02]  /*2550*/  IMAD.MOV.U32 R20, RZ, RZ, R14 ;  /* 0x000000ffff147224 */ /* 0x000fc400078e000e */
[----:B------:R-:W-:Y:S02]  /*2560*/  IMAD.IADD R21, R15, 0x1, R21 ;  /* 0x000000010f157824 */ /* 0x000fe400078e0215 */
[-C--:B0-----:R-:W-:Y:S01]  /*2570*/  IMAD R88, R5, R92.reuse, RZ ;  /* 0x0000005c05587224 */ /* 0x081fe200078e02ff */
[----:B------:R-:W-:Y:S01]  /*2580*/  SHF.L.U64.HI R99, R92, 0x3, R93 ;  /* 0x000000035c637819 */ /* 0x000fe2000001025d */
[----:B------:R-:W-:-:S04]  /*2590*/  IMAD.WIDE.U32 R96, R107, R92, R20 ;  /* 0x0000005c6b607225 */ /* 0x000fc800078e0014 */
[----:B------:R-:W-:Y:S01]  /*25a0*/  IMAD R105, R107, R93, R88 ;  /* 0x0000005d6b697224 */ /* 0x000fe200078e0258 */
[----:B-1----:R-:W-:Y:S01]  /*25b0*/  IADD3 R96, P1, R96, R12, RZ ;  /* 0x0000000c60607210 */ /* 0x002fe20007f3e0ff */
[----:B------:R-:W-:-:S03]  /*25c0*/  IMAD.SHL.U32 R98, R92, 0x8, RZ ;  /* 0x000000085c627824 */ /* 0x000fc600078e00ff */
[----:B------:R-:W-:Y:S01]  /*25d0*/  IADD3.X R97, R13, R97, R105, P1, !PT ;  /* 0x000000610d617210 */ /* 0x000fe20000ffe469 */
[----:B------:R-:W-:Y:S08]  /*25e0*/  @P3 BRA `(.L_x_37) ;  /* 0x0000000000043947 */ /* 0x000ff00003800000 */
[----:B--2---:R0:W5:Y:S02]  /*25f0*/  LDG.E.U8 R91, desc[UR36][R96.64] ;  /* 0x00000024605b7981 */ /* 0x004164000c1e1100 */
.L_x_37:
[----:B------:R-:W-:Y:S05]  /*2600*/  BSYNC B1 ;  /* 0x0000000000017941 */ /* 0x000fea0003800000 */
.L_x_36:
[----:B-----5:R-:W-:Y:S01]  /*2610*/  LOP3.LUT R88, R91, 0xffff, RZ, 0xc0, !PT ;  /* 0x0000ffff5b587812 */ /* 0x020fe200078ec0ff */
[----:B------:R-:W-:Y:S01]  /*2620*/  IMAD.WIDE.U32 R100, R107, R92, R98 ;  /* 0x0000005c6b647225 */ /* 0x000fe200078e0062 */
[----:B------:R-:W-:Y:S01]  /*2630*/  ISETP.LT.OR P4, PT, R3, 0x2, !P0 ;  /* 0x000000020300780c */ /* 0x000fe20004781670 */
[----:B------:R-:W-:Y:S01]  /*2640*/  BSSY B1, `(.L_x_38) ;  /* 0x000000e000017945 */ /* 0x000fe20003800000 */
[----:B------:R-:W-:Y:S01]  /*2650*/  PRMT R103, R88, 0x8880, RZ ;  /* 0x0000888058677816 */ /* 0x000fe200000000ff */
[----:B------:R-:W-:Y:S01]  /*2660*/  IMAD.IADD R101, R105, 0x1, R101 ;  /* 0x0000000169657824 */ /* 0x000fe200078e0265 */
[----:B------:R-:W-:Y:S02]  /*2670*/  IADD3 R100, P2, P5, R14, R12, R100 ;  /* 0x0000000c0e647210 */ /* 0x000fe40007d5e064 */
[----:B------:R-:W-:Y:S01]  /*2680*/  ISETP.GE.AND P1, PT, R102, 0x9, PT ;  /* 0x000000096600780c */ /* 0x000fe20003f26270 */
[----:B------:R-:W-:Y:S01]  /*2690*/  IMAD R88, R103, R90, RZ ;  /* 0x0000005a67587224 */ /* 0x000fe200078e02ff */
[----:B------:R-:W-:-:S02]  /*26a0*/  IADD3.X R101, R21, R13, R101, P2, P5 ;  /* 0x0000000d15657210 */ /* 0x000fc400017ea465 */
[----:B------:R-:W-:Y:S01]  /*26b0*/  ISETP.LT.OR P2, PT, R3, 0x1, !P1 ;  /* 0x000000010300780c */ /* 0x000fe20004f41670 */
[----:B------:R-:W-:-:S05]  /*26c0*/  @!P3 IMAD R103, R56, R89, R88 ;  /* 0x000000593867b224 */ /* 0x000fca00078e0258 */
[----:B------:R1:W-:Y:S01]  /*26d0*/  @!P3 STG.E.U8 desc[UR36][R94.64], R103 ;  /* 0x000000675e00b986 */ /* 0x0003e2000c101124 */
[----:B------:R-:W-:Y:S06]  /*26e0*/  @P4 BRA `(.L_x_39) ;  /* 0x00000000000c4947 */ /* 0x000fec0003800000 */
[----:B--2---:R-:W1:Y:S02]  /*26f0*/  LDG.E.U8 R91, desc[UR36][R96.64+0x1] ;  /* 0x00000124605b7981 */ /* 0x004e64000c1e1100 */
[----:B-1----:R-:W-:-:S05]  /*2700*/  PRMT R103, R91, 0x8880, RZ ;  /* 0x000088805b677816 */ /* 0x002fca00000000ff */
[----:B------:R-:W-:-:S07]  /*2710*/  IMAD R88, R103, R90, RZ ;  /* 0x0000005a67587224 */ /* 0x000fce00078e02ff */
.L_x_39:
[----:B------:R-:W-:Y:S05]  /*2720*/  BSYNC B1 ;  /* 0x0000000000017941 */ /* 0x000fea0003800000 */
.L_x_38:
[----:B------:R-:W-:Y:S01]  /*2730*/  @!P4 IMAD R57, R57, R89, R88 ;  /* 0x000000593939c224 */ /* 0x000fe200078e0258 */
[----:B------:R-:W-:Y:S04]  /*2740*/  BSSY B1, `(.L_x_40) ;  /* 0x0000006000017945 */ /* 0x000fe80003800000 */
[----:B------:R3:W-:Y:S01]  /*2750*/  @!P4 STG.E.U8 desc[UR36][R94.64+0x1], R57 ;  /* 0x000001395e00c986 */ /* 0x0007e2000c101124 */
[----:B------:R-:W-:Y:S05]  /*2760*/  @P2 BRA `(.L_x_41) ;  /* 0x00000000000c2947 */ /* 0x000fea0003800000 */
[----:B--2---:R-:W3:Y:S02]  /*2770*/  LDG.E.U8 R91, desc[UR36][R100.64] ;  /* 0x00000024645b7981 */ /* 0x004ee4000c1e1100 */
[----:B---3--:R-:W-:-:S05]  /*2780*/  PRMT R57, R91, 0x8880, RZ ;  /* 0x000088805b397816 */ /* 0x008fca00000000ff */
[----:B------:R-:W-:-:S07]  /*2790*/  IMAD R88, R57, R90, RZ ;  /* 0x0000005a39587224 */ /* 0x000fce00078e02ff */
.L_x_41:
[----:B------:R-:W-:Y:S05]  /*27a0*/  BSYNC B1 ;  /* 0x0000000000017941 */ /* 0x000fea0003800000 */
.L_x_40:
[C---:B------:R-:W-:Y:S01]  /*27b0*/  ISETP.LT.OR P4, PT, R3.reuse, 0x2, !P1 ;  /* 0x000000020300780c */ /* 0x040fe20004f81670 */
[----:B---3--:R-:W-:Y:S01]  /*27c0*/  @!P2 IMAD R57, R58, R89, R88 ;  /* 0x000000593a39a224 */ /* 0x008fe200078e0258 */
[----:B------:R-:W-:Y:S01]  /*27d0*/  BSSY B1, `(.L_x_42) ;  /* 0x0000009000017945 */ /* 0x000fe20003800000 */
[C---:B------:R-:W-:Y:S02]  /*27e0*/  ISETP.LT.OR P3, PT, R3.reuse, 0x9, !P0 ;  /* 0x000000090300780c */ /* 0x040fe40004761670 */
[C---:B------:R-:W-:Y:S01]  /*27f0*/  ISETP.LT.OR P5, PT, R3.reuse, 0xa, !P0 ;  /* 0x0000000a0300780c */ /* 0x040fe200047a1670 */
[----:B------:R3:W-:Y:S01]  /*2800*/  @!P2 STG.E.U8 desc[UR36][R6.64], R57 ;  /* 0x000000390600a986 */ /* 0x0007e2000c101124 */
[----:B------:R-:W-:-:S06]  /*2810*/  ISETP.LT.OR P2, PT, R3, 0x9, !P1 ;  /* 0x000000090300780c */ /* 0x000fcc0004f41670 */
[----:B------:R-:W-:Y:S07]  /*2820*/  @P4 BRA `(.L_x_43) ;  /* 0x00000000000c4947 */ /* 0x000fee0003800000 */
[----:B--2---:R-:W3:Y:S02]  /*2830*/  LDG.E.U8 R91, desc[UR36][R100.64+0x1] ;  /* 0x00000124645b7981 */ /* 0x004ee4000c1e1100 */
[----:B---3--:R-:W-:-:S05]  /*2840*/  PRMT R57, R91, 0x8880, RZ ;  /* 0x000088805b397816 */ /* 0x008fca00000000ff */
[----:B------:R-:W-:-:S07]  /*2850*/  IMAD R88, R57, R90, RZ ;  /* 0x0000005a39587224 */ /* 0x000fce00078e02ff */
.L_x_43:
[----:B------:R-:W-:Y:S05]  /*2860*/  BSYNC B1 ;  /* 0x0000000000017941 */ /* 0x000fea0003800000 */
.L_x_42:
[----:B------:R-:W-:Y:S01]  /*2870*/  @!P4 IMAD R59, R59, R89, R88 ;  /* 0x000000593b3bc224 */ /* 0x000fe200078e0258 */
[----:B------:R-:W-:Y:S04]  /*2880*/  BSSY B1, `(.L_x_44) ;  /* 0x0000006000017945 */ /* 0x000fe80003800000 */
[----:B------:R4:W-:Y:S01]  /*2890*/  @!P4 STG.E.U8 desc[UR36][R6.64+0x1], R59 ;  /* 0x0000013b0600c986 */ /* 0x0009e2000c101124 */
[----:B------:R-:W-:Y:S05]  /*28a0*/  @P3 BRA `(.L_x_45) ;  /* 0x00000000000c3947 */ /* 0x000fea0003800000 */
[----:B--2---:R-:W3:Y:S02]  /*28b0*/  LDG.E.U8 R91, desc[UR36][R96.64+0x8] ;  /* 0x00000824605b7981 */ /* 0x004ee4000c1e1100 */
[----:B---3--:R-:W-:-:S05]  /*28c0*/  PRMT R57, R91, 0x8880, RZ ;  /* 0x000088805b397816 */ /* 0x008fca00000000ff */
[----:B------:R-:W-:-:S07]  /*28d0*/  IMAD R88, R57, R90, RZ ;  /* 0x0000005a39587224 */ /* 0x000fce00078e02ff */
.L_x_45:
[----:B------:R-:W-:Y:S05]  /*28e0*/  BSYNC B1 ;  /* 0x0000000000017941 */ /* 0x000fea0003800000 */
.L_x_44:
[----:B---3--:R-:W-:Y:S01]  /*28f0*/  @!P3 IMAD R57, R60, R89, R88 ;  /* 0x000000593c39b224 */ /* 0x008fe200078e0258 */
[----:B------:R-:W-:Y:S04]  /*2900*/  BSSY B1, `(.L_x_46) ;  /* 0x0000006000017945 */ /* 0x000fe80003800000 */
[----:B------:R3:W-:Y:S01]  /*2910*/  @!P3 STG.E.U8 desc[UR36][R94.64+0x8], R57 ;  /* 0x000008395e00b986 */ /* 0x0007e2000c101124 */
[----:B------:R-:W-:Y:S05]  /*2920*/  @P5 BRA `(.L_x_47) ;  /* 0x00000000000c5947 */ /* 0x000fea0003800000 */
[----:B--2---:R-:W3:Y:S02]  /*2930*/  LDG.E.U8 R91, desc[UR36][R96.64+0x9] ;  /* 0x00000924605b7981 */ /* 0x004ee4000c1e1100 */
[----:B---3--:R-:W-:-:S05]  /*2940*/  PRMT R57, R91, 0x8880, RZ ;  /* 0x000088805b397816 */ /* 0x008fca00000000ff */
[----:B------:R-:W-:-:S07]  /*2950*/  IMAD R88, R57, R90, RZ ;  /* 0x0000005a39587224 */ /* 0x000fce00078e02ff */
.L_x_47:
[----:B------:R-:W-:Y:S05]  /*2960*/  BSYNC B1 ;  /* 0x0000000000017941 */ /* 0x000fea0003800000 */
.L_x_46:
[----:B------:R-:W-:Y:S01]  /*2970*/  @!P5 IMAD R61, R61, R89, R88 ;  /* 0x000000593d3dd224 */ /* 0x000fe200078e0258 */
[----:B------:R-:W-:Y:S04]  /*2980*/  BSSY B1, `(.L_x_48) ;  /* 0x0000006000017945 */ /* 0x000fe80003800000 */
[----:B------:R0:W-:Y:S01]  /*2990*/  @!P5 STG.E.U8 desc[UR36][R94.64+0x9], R61 ;  /* 0x0000093d5e00d986 */ /* 0x0001e2000c101124 */
[----:B------:R-:W-:Y:S05]  /*29a0*/  @P2 BRA `(.L_x_49) ;  /* 0x00000000000c2947 */ /* 0x000fea0003800000 */
[----:B--2---:R-:W3:Y:S02]  /*29b0*/  LDG.E.U8 R91, desc[UR36][R100.64+0x8] ;  /* 0x00000824645b7981 */ /* 0x004ee4000c1e1100 */
[----:B---3--:R-:W-:-:S05]  /*29c0*/  PRMT R57, R91, 0x8880, RZ ;  /* 0x000088805b397816 */ /* 0x008fca00000000ff */
[----:B------:R-:W-:-:S07]  /*29d0*/  IMAD R88, R57, R90, RZ ;  /* 0x0000005a39587224 */ /* 0x000fce00078e02ff */
.L_x_49:
[----:B------:R-:W-:Y:S05]  /*29e0*/  BSYNC B1 ;  /* 0x0000000000017941 */ /* 0x000fea0003800000 */
.L_x_48:
        /* <DEDUP_REMOVED lines=11> */
.L_x_51:
[----:B------:R-:W-:Y:S05]  /*2aa0*/  BSYNC B1 ;  /* 0x0000000000017941 */ /* 0x000fea0003800000 */
.L_x_50:
[----:B------:R-:W-:Y:S01]  /*2ab0*/  @!P4 IMAD R63, R63, R89, R88 ;  /* 0x000000593f3fc224 */ /* 0x000fe200078e0258 */
[----:B------:R-:W-:Y:S04]  /*2ac0*/  BSSY B1, `(.L_x_52) ;  /* 0x0000006000017945 */ /* 0x000fe80003800000 */
[----:B------:R0:W-:Y:S01]  /*2ad0*/  @!P4 STG.E.U8 desc[UR36][R6.64+0x9], R63 ;  /* 0x0000093f0600c986 */ /* 0x0001e2000c101124 */
[----:B------:R-:W-:Y:S05]  /*2ae0*/  @P3 BRA `(.L_x_53) ;  /* 0x00000000000c3947 */ /* 0x000fea0003800000 */
[----:B--2---:R-:W3:Y:S02]  /*2af0*/  LDG.E.U8 R91, desc[UR36][R96.64+0x10] ;  /* 0x00001024605b7981 */ /* 0x004ee4000c1e1100 */
[----:B---3--:R-:W-:-:S05]  /*2b00*/  PRMT R57, R91, 0x8880, RZ ;  /* 0x000088805b397816 */ /* 0x008fca00000000ff */
[----:B------:R-:W-:-:S07]  /*2b10*/  IMAD R88, R57, R90, RZ ;  /* 0x0000005a39587224 */ /* 0x000fce00078e02ff */
.L_x_53:
[----:B------:R-:W-:Y:S05]  /*2b20*/  BSYNC B1 ;  /* 0x0000000000017941 */ /* 0x000fea0003800000 */
.L_x_52:
[----:B---3--:R-:W-:Y:S01]  /*2b30*/  @!P3 IMAD R57, R64, R89, R88 ;  /* 0x000000594039b224 */ /* 0x008fe200078e0258 */
[----:B------:R-:W-:Y:S04]  /*2b40*/  BSSY B1, `(.L_x_54) ;  /* 0x0000006000017945 */ /* 0x000fe80003800000 */
[----:B------:R3:W-:Y:S01]  /*2b50*/  @!P3 STG.E.U8 desc[UR36][R94.64+0x10], R57 ;  /* 0x000010395e00b986 */ /* 0x0007e2000c101124 */
[----:B------:R-:W-:Y:S05]  /*2b60*/  @P5 BRA `(.L_x_55) ;  /* 0x00000000000c5947 */ /* 0x000fea0003800000 */
[----:B--2---:R-:W3:Y:S02]  /*2b70*/  LDG.E.U8 R91, desc[UR36][R96.64+0x11] ;  /* 0x00001124605b7981 */ /* 0x004ee4000c1e1100 */
[----:B---3--:R-:W-:-:S05]  /*2b80*/  PRMT R57, R91, 0x8880, RZ ;  /* 0x000088805b397816 */ /* 0x008fca00000000ff */
[----:B------:R-:W-:-:S07]  /*2b90*/  IMAD R88, R57, R90, RZ ;  /* 0x0000005a39587224 */ /* 0x000fce00078e02ff */
.L_x_55:
[----:B------:R-:W-:Y:S05]  /*2ba0*/  BSYNC B1 ;  /* 0x0000000000017941 */ /* 0x000fea0003800000 */
.L_x_54:
[----:B------:R-:W-:Y:S01]  /*2bb0*/  @!P5 IMAD R65, R65, R89, R88 ;  /* 0x000000594141d224 */ /* 0x000fe200078e0258 */
[----:B------:R-:W-:Y:S04]  /*2bc0*/  BSSY B1, `(.L_x_56) ;  /* 0x0000006000017945 */ /* 0x000fe80003800000 */
[----:B------:R0:W-:Y:S01]  /*2bd0*/  @!P5 STG.E.U8 desc[UR36][R94.64+0x11], R65 ;  /* 0x000011415e00d986 */ /* 0x0001e2000c101124 */
[----:B------:R-:W-:Y:S05]  /*2be0*/  @P2 BRA `(.L_x_57) ;  /* 0x00000000000c2947 */ /* 0x000fea0003800000 */
[----:B--2---:R-:W3:Y:S02]  /*2bf0*/  LDG.E.U8 R91, desc[UR36][R100.64+0x10] ;  /* 0x00001024645b7981 */ /* 0x004ee4000c1e1100 */
[----:B---3--:R-:W-:-:S05]  /*2c00*/  PRMT R57, R91, 0x8880, RZ ;  /* 0x000088805b397816 */ /* 0x008fca00000000ff */
[----:B------:R-:W-:-:S07]  /*2c10*/  IMAD R88, R57, R90, RZ ;  /* 0x0000005a39587224 */ /* 0x000fce00078e02ff */
.L_x_57:
[----:B------:R-:W-:Y:S05]  /*2c20*/  BSYNC B1 ;  /* 0x0000000000017941 */ /* 0x000fea0003800000 */
.L_x_56:
        /* <DEDUP_REMOVED lines=11> */
.L_x_59:
[----:B------:R-:W-:Y:S05]  /*2ce0*/  BSYNC B1 ;  /* 0x0000000000017941 */ /* 0x000fea0003800000 */
.L_x_58:
[----:B------:R-:W-:Y:S01]  /*2cf0*/  @!P4 IMAD R67, R67, R89, R88 ;  /* 0x000000594343c224 */ /* 0x000fe200078e0258 */
[----:B------:R-:W-:Y:S04]  /*2d00*/  BSSY B1, `(.L_x_60) ;  /* 0x0000006000017945 */ /* 0x000fe80003800000 */
[----:B------:R0:W-:Y:S01]  /*2d10*/  @!P4 STG.E.U8 desc[UR36][R6.64+0x11], R67 ;  /* 0x000011430600c986 */ /* 0x0001e2000c101124 */
[----:B------:R-:W-:Y:S05]  /*2d20*/  @P3 BRA `(.L_x_61) ;  /* 0x00000000000c3947 */ /* 0x000fea0003800000 */
[----:B--2---:R-:W3:Y:S02]  /*2d30*/  LDG.E.U8 R91, desc[UR36][R96.64+0x18] ;  /* 0x00001824605b7981 */ /* 0x004ee4000c1e1100 */
[----:B---3--:R-:W-:-:S05]  /*2d40*/  PRMT R57, R91, 0x8880, RZ ;  /* 0x000088805b397816 */ /* 0x008fca00000000ff */
[----:B------:R-:W-:-:S07]  /*2d50*/  IMAD R88, R57, R90, RZ ;  /* 0x0000005a39587224 */ /* 0x000fce00078e02ff */
.L_x_61:
[----:B------:R-:W-:Y:S05]  /*2d60*/  BSYNC B1 ;  /* 0x0000000000017941 */ /* 0x000fea0003800000 */
.L_x_60:
[----:B---3--:R-:W-:Y:S01]  /*2d70*/  @!P3 IMAD R57, R68, R89, R88 ;  /* 0x000000594439b224 */ /* 0x008fe200078e0258 */
[----:B------:R-:W-:Y:S04]  /*2d80*/  BSSY B1, `(.L_x_62) ;  /* 0x0000006000017945 */ /* 0x000fe80003800000 */
[----:B------:R3:W-:Y:S01]  /*2d90*/  @!P3 STG.E.U8 desc[UR36][R94.64+0x18], R57 ;  /* 0x000018395e00b986 */ /* 0x0007e2000c101124 */
[----:B------:R-:W-:Y:S05]  /*2da0*/  @P5 BRA `(.L_x_63) ;  /* 0x00000000000c5947 */ /* 0x000fea0003800000 */
[----:B--2---:R-:W3:Y:S02]  /*2db0*/  LDG.E.U8 R91, desc[UR36][R96.64+0x19] ;  /* 0x00001924605b7981 */ /* 0x004ee4000c1e1100 */
[----:B---3--:R-:W-:-:S05]  /*2dc0*/  PRMT R57, R91, 0x8880, RZ ;  /* 0x000088805b397816 */ /* 0x008fca00000000ff */
[----:B------:R-:W-:-:S07]  /*2dd0*/  IMAD R88, R57, R90, RZ ;  /* 0x0000005a39587224 */ /* 0x000fce00078e02ff */
.L_x_63:
[----:B------:R-:W-:Y:S05]  /*2de0*/  BSYNC B1 ;  /* 0x0000000000017941 */ /* 0x000fea0003800000 */
.L_x_62:
[----:B------:R-:W-:Y:S01]  /*2df0*/  @!P5 IMAD R69, R69, R89, R88 ;  /* 0x000000594545d224 */ /* 0x000fe200078e0258 */
[----:B------:R-:W-:Y:S04]  /*2e00*/  BSSY B1, `(.L_x_64) ;  /* 0x0000006000017945 */ /* 0x000fe80003800000 */
[----:B------:R0:W-:Y:S01]  /*2e10*/  @!P5 STG.E.U8 desc[UR36][R94.64+0x19], R69 ;  /* 0x000019455e00d986 */ /* 0x0001e2000c101124 */
[----:B------:R-:W-:Y:S05]  /*2e20*/  @P2 BRA `(.L_x_65) ;  /* 0x00000000000c2947 */ /* 0x000fea0003800000 */
[----:B--2---:R-:W3:Y:S02]  /*2e30*/  LDG.E.U8 R91, desc[UR36][R100.64+0x18] ;  /* 0x00001824645b7981 */ /* 0x004ee4000c1e1100 */
[----:B---3--:R-:W-:-:S05]  /*2e40*/  PRMT R57, R91, 0x8880, RZ ;  /* 0x000088805b397816 */ /* 0x008fca00000000ff */
[----:B------:R-:W-:-:S07]  /*2e50*/  IMAD R88, R57, R90, RZ ;  /* 0x0000005a39587224 */ /* 0x000fce00078e02ff */
.L_x_65:
[----:B------:R-:W-:Y:S05]  /*2e60*/  BSYNC B1 ;  /* 0x0000000000017941 */ /* 0x000fea0003800000 */
.L_x_64:
        /* <DEDUP_REMOVED lines=11> */
.L_x_67:
[----:B------:R-:W-:Y:S05]  /*2f20*/  BSYNC B1 ;  /* 0x0000000000017941 */ /* 0x000fea0003800000 */
.L_x_66:
[----:B------:R-:W-:Y:S01]  /*2f30*/  @!P4 IMAD R71, R71, R89, R88 ;  /* 0x000000594747c224 */ /* 0x000fe200078e0258 */
[----:B------:R-:W-:Y:S04]  /*2f40*/  BSSY B1, `(.L_x_68) ;  /* 0x0000006000017945 */ /* 0x000fe80003800000 */
[----:B------:R0:W-:Y:S01]  /*2f50*/  @!P4 STG.E.U8 desc[UR36][R6.64+0x19], R71 ;  /* 0x000019470600c986 */ /* 0x0001e2000c101124 */
[----:B------:R-:W-:Y:S05]  /*2f60*/  @P3 BRA `(.L_x_69) ;  /* 0x00000000000c3947 */ /* 0x000fea0003800000 */
[----:B--2---:R-:W3:Y:S02]  /*2f70*/  LDG.E.U8 R91, desc[UR36][R96.64+0x20] ;  /* 0x00002024605b7981 */ /* 0x004ee4000c1e1100 */
[----:B---3--:R-:W-:-:S05]  /*2f80*/  PRMT R57, R91, 0x8880, RZ ;  /* 0x000088805b397816 */ /* 0x008fca00000000ff */
[----:B------:R-:W-:-:S07]  /*2f90*/  IMAD R88, R57, R90, RZ ;  /* 0x0000005a39587224 */ /* 0x000fce00078e02ff */
.L_x_69:
[----:B------:R-:W-:Y:S05]  /*2fa0*/  BSYNC B1 ;  /* 0x0000000000017941 */ /* 0x000fea0003800000 */
.L_x_68:
[----:B---3--:R-:W-:Y:S01]  /*2fb0*/  @!P3 IMAD R57, R72, R89, R88 ;  /* 0x000000594839b224 */ /* 0x008fe200078e0258 */
[----:B------:R-:W-:Y:S04]  /*2fc0*/  BSSY B1, `(.L_x_70) ;  /* 0x0000006000017945 */ /* 0x000fe80003800000 */
[----:B------:R3:W-:Y:S01]  /*2fd0*/  @!P3 STG.E.U8 desc[UR36][R94.64+0x20], R57 ;  /* 0x000020395e00b986 */ /* 0x0007e2000c101124 */
[----:B------:R-:W-:Y:S05]  /*2fe0*/  @P5 BRA `(.L_x_71) ;  /* 0x00000000000c5947 */ /* 0x000fea0003800000 */
[----:B--2---:R-:W3:Y:S02]  /*2ff0*/  LDG.E.U8 R91, desc[UR36][R96.64+0x21] ;  /* 0x00002124605b7981 */ /* 0x004ee4000c1e1100 */
[----:B---3--:R-:W-:-:S05]  /*3000*/  PRMT R57, R91, 0x8880, RZ ;  /* 0x000088805b397816 */ /* 0x008fca00000000ff */
[----:B------:R-:W-:-:S07]  /*3010*/  IMAD R88, R57, R90, RZ ;  /* 0x0000005a39587224 */ /* 0x000fce00078e02ff */
.L_x_71:
[----:B------:R-:W-:Y:S05]  /*3020*/  BSYNC B1 ;  /* 0x0000000000017941 */ /* 0x000fea0003800000 */
.L_x_70:
[----:B------:R-:W-:Y:S01]  /*3030*/  @!P5 IMAD R73, R73, R89, R88 ;  /* 0x000000594949d224 */ /* 0x000fe200078e0258 */
[----:B------:R-:W-:Y:S04]  /*3040*/  BSSY B1, `(.L_x_72) ;  /* 0x0000006000017945 */ /* 0x000fe80003800000 */
[----:B------:R0:W-:Y:S01]  /*3050*/  @!P5 STG.E.U8 desc[UR36][R94.64+0x21], R73 ;  /* 0x000021495e00d986 */ /* 0x0001e2000c101124 */
[----:B------:R-:W-:Y:S05]  /*3060*/  @P2 BRA `(.L_x_73) ;  /* 0x00000000000c2947 */ /* 0x000fea0003800000 */
[----:B--2---:R-:W3:Y:S02]  /*3070*/  LDG.E.U8 R91, desc[UR36][R100.64+0x20] ;  /* 0x00002024645b7981 */ /* 0x004ee4000c1e1100 */
[----:B---3--:R-:W-:-:S05]  /*3080*/  PRMT R57, R91, 0x8880, RZ ;  /* 0x000088805b397816 */ /* 0x008fca00000000ff */
[----:B------:R-:W-:-:S07]  /*3090*/  IMAD R88, R57, R90, RZ ;  /* 0x0000005a39587224 */ /* 0x000fce00078e02ff */
.L_x_73:
[----:B------:R-:W-:Y:S05]  /*30a0*/  BSYNC B1 ;  /* 0x0000000000017941 */ /* 0x000fea0003800000 */
.L_x_72:
        /* <DEDUP_REMOVED lines=11> */
.L_x_75:
[----:B------:R-:W-:Y:S05]  /*3160*/  BSYNC B1 ;  /* 0x0000000000017941 */ /* 0x000fea0003800000 */
.L_x_74:
[----:B------:R-:W-:Y:S01]  /*3170*/  @!P4 IMAD R75, R75, R89, R88 ;  /* 0x000000594b4bc224 */ /* 0x000fe200078e0258 */
[----:B------:R-:W-:Y:S04]  /*3180*/  BSSY B1, `(.L_x_76) ;  /* 0x0000006000017945 */ /* 0x000fe80003800000 */
[----:B------:R0:W-:Y:S01]  /*3190*/  @!P4 STG.E.U8 desc[UR36][R6.64+0x21], R75 ;  /* 0x0000214b0600c986 */ /* 0x0001e2000c101124 */
[----:B------:R-:W-:Y:S05]  /*31a0*/  @P3 BRA `(.L_x_77) ;  /* 0x00000000000c3947 */ /* 0x000fea0003800000 */
[----:B--2---:R-:W3:Y:S02]  /*31b0*/  LDG.E.U8 R91, desc[UR36][R96.64+0x28] ;  /* 0x00002824605b7981 */ /* 0x004ee4000c1e1100 */
[----:B---3--:R-:W-:-:S05]  /*31c0*/  PRMT R57, R91, 0x8880, RZ ;  /* 0x000088805b397816 */ /* 0x008fca00000000ff */
[----:B------:R-:W-:-:S07]  /*31d0*/  IMAD R88, R57, R90, RZ ;  /* 0x0000005a39587224 */ /* 0x000fce00078e02ff */
.L_x_77:
[----:B------:R-:W-:Y:S05]  /*31e0*/  BSYNC B1 ;  /* 0x0000000000017941 */ /* 0x000fea0003800000 */
.L_x_76:
[----:B---3--:R-:W-:Y:S01]  /*31f0*/  @!P3 IMAD R57, R76, R89, R88 ;  /* 0x000000594c39b224 */ /* 0x008fe200078e0258 */
[----:B------:R-:W-:Y:S04]  /*3200*/  BSSY B1, `(.L_x_78) ;  /* 0x0000006000017945 */ /* 0x000fe80003800000 */
[----:B------:R3:W-:Y:S01]  /*3210*/  @!P3 STG.E.U8 desc[UR36][R94.64+0x28], R57 ;  /* 0x000028395e00b986 */ /* 0x0007e2000c101124 */
[----:B------:R-:W-:Y:S05]  /*3220*/  @P5 BRA `(.L_x_79) ;  /* 0x00000000000c5947 */ /* 0x000fea0003800000 */
[----:B--2---:R-:W3:Y:S02]  /*3230*/  LDG.E.U8 R91, desc[UR36][R96.64+0x29] ;  /* 0x00002924605b7981 */ /* 0x004ee4000c1e1100 */
[----:B---3--:R-:W-:-:S05]  /*3240*/  PRMT R57, R91, 0x8880, RZ ;  /* 0x000088805b397816 */ /* 0x008fca00000000ff */
[----:B------:R-:W-:-:S07]  /*3250*/  IMAD R88, R57, R90, RZ ;  /* 0x0000005a39587224 */ /* 0x000fce00078e02ff */
.L_x_79:
[----:B------:R-:W-:Y:S05]  /*3260*/  BSYNC B1 ;  /* 0x0000000000017941 */ /* 0x000fea0003800000 */
.L_x_78:
[----:B------:R-:W-:Y:S01]  /*3270*/  @!P5 IMAD R77, R77, R89, R88 ;  /* 0x000000594d4dd224 */ /* 0x000fe200078e0258 */
[----:B------:R-:W-:Y:S04]  /*3280*/  BSSY B1, `(.L_x_80) ;  /* 0x0000006000017945 */ /* 0x000fe80003800000 */
[----:B------:R0:W-:Y:S01]  /*3290*/  @!P5 STG.E.U8 desc[UR36][R94.64+0x29], R77 ;  /* 0x0000294d5e00d986 */ /* 0x0001e2000c101124 */
[----:B------:R-:W-:Y:S05]  /*32a0*/  @P2 BRA `(.L_x_81) ;  /* 0x00000000000c2947 */ /* 0x000fea0003800000 */
[----:B--2---:R-:W3:Y:S02]  /*32b0*/  LDG.E.U8 R91, desc[UR36][R100.64+0x28] ;  /* 0x00002824645b7981 */ /* 0x004ee4000c1e1100 */
[----:B---3--:R-:W-:-:S05]  /*32c0*/  PRMT R57, R91, 0x8880, RZ ;  /* 0x000088805b397816 */ /* 0x008fca00000000ff */
[----:B------:R-:W-:-:S07]  /*32d0*/  IMAD R88, R57, R90, RZ ;  /* 0x0000005a39587224 */ /* 0x000fce00078e02ff */
.L_x_81:
[----:B------:R-:W-:Y:S05]  /*32e0*/  BSYNC B1 ;  /* 0x0000000000017941 */ /* 0x000fea0003800000 */
.L_x_80:
        /* <DEDUP_REMOVED lines=11> */
.L_x_83:
[----:B------:R-:W-:Y:S05]  /*33a0*/  BSYNC B1 ;  /* 0x0000000000017941 */ /* 0x000fea0003800000 */
.L_x_82:
[----:B------:R-:W-:Y:S01]  /*33b0*/  @!P4 IMAD R79, R79, R89, R88 ;  /* 0x000000594f4fc224 */ /* 0x000fe200078e0258 */
[----:B------:R-:W-:Y:S04]  /*33c0*/  BSSY B1, `(.L_x_84) ;  /* 0x0000006000017945 */ /* 0x000fe80003800000 */
[----:B------:R0:W-:Y:S01]  /*33d0*/  @!P4 STG.E.U8 desc[UR36][R6.64+0x29], R79 ;  /* 0x0000294f0600c986 */ /* 0x0001e2000c101124 */
[----:B------:R-:W-:Y:S05]  /*33e0*/  @P3 BRA `(.L_x_85) ;  /* 0x00000000000c3947 */ /* 0x000fea0003800000 */
[----:B--2---:R-:W3:Y:S02]  /*33f0*/  LDG.E.U8 R91, desc[UR36][R96.64+0x30] ;  /* 0x00003024605b7981 */ /* 0x004ee4000c1e1100 */
[----:B---3--:R-:W-:-:S05]  /*3400*/  PRMT R57, R91, 0x8880, RZ ;  /* 0x000088805b397816 */ /* 0x008fca00000000ff */
[----:B------:R-:W-:-:S07]  /*3410*/  IMAD R88, R57, R90, RZ ;  /* 0x0000005a39587224 */ /* 0x000fce00078e02ff */
.L_x_85:
[----:B------:R-:W-:Y:S05]  /*3420*/  BSYNC B1 ;  /* 0x0000000000017941 */ /* 0x000fea0003800000 */
.L_x_84:
[----:B---3--:R-:W-:Y:S01]  /*3430*/  @!P3 IMAD R57, R80, R89, R88 ;  /* 0x000000595039b224 */ /* 0x008fe200078e0258 */
[----:B------:R-:W-:Y:S04]  /*3440*/  BSSY B1, `(.L_x_86) ;  /* 0x0000006000017945 */ /* 0x000fe80003800000 */
[----:B------:R3:W-:Y:S01]  /*3450*/  @!P3 STG.E.U8 desc[UR36][R94.64+0x30], R57 ;  /* 0x000030395e00b986 */ /* 0x0007e2000c101124 */
[----:B------:R-:W-:Y:S05]  /*3460*/  @P5 BRA `(.L_x_87) ;  /* 0x00000000000c5947 */ /* 0x000fea0003800000 */
[----:B--2---:R-:W3:Y:S02]  /*3470*/  LDG.E.U8 R91, desc[UR36][R96.64+0x31] ;  /* 0x00003124605b7981 */ /* 0x004ee4000c1e1100 */
[----:B---3--:R-:W-:-:S05]  /*3480*/  PRMT R57, R91, 0x8880, RZ ;  /* 0x000088805b397816 */ /* 0x008fca00000000ff */
[----:B------:R-:W-:-:S07]  /*3490*/  IMAD R88, R57, R90, RZ ;  /* 0x0000005a39587224 */ /* 0x000fce00078e02ff */
.L_x_87:
[----:B------:R-:W-:Y:S05]  /*34a0*/  BSYNC B1 ;  /* 0x0000000000017941 */ /* 0x000fea0003800000 */
.L_x_86:
[----:B------:R-:W-:Y:S01]  /*34b0*/  @!P5 IMAD R81, R81, R89, R88 ;  /* 0x000000595151d224 */ /* 0x000fe200078e0258 */
[----:B------:R-:W-:Y:S04]  /*34c0*/  BSSY B1, `(.L_x_88) ;  /* 0x0000006000017945 */ /* 0x000fe80003800000 */
[----:B------:R0:W-:Y:S01]  /*34d0*/  @!P5 STG.E.U8 desc[UR36][R94.64+0x31], R81 ;  /* 0x000031515e00d986 */ /* 0x0001e2000c101124 */
[----:B------:R-:W-:Y:S05]  /*34e0*/  @P2 BRA `(.L_x_89) ;  /* 0x00000000000c2947 */ /* 0x000fea0003800000 */
[----:B--2---:R-:W3:Y:S02]  /*34f0*/  LDG.E.U8 R91, desc[UR36][R100.64+0x30] ;  /* 0x00003024645b7981 */ /* 0x004ee4000c1e1100 */
[----:B---3--:R-:W-:-:S05]  /*3500*/  PRMT R57, R91, 0x8880, RZ ;  /* 0x000088805b397816 */ /* 0x008fca00000000ff */
[----:B------:R-:W-:-:S07]  /*3510*/  IMAD R88, R57, R90, RZ ;  /* 0x0000005a39587224 */ /* 0x000fce00078e02ff */
.L_x_89:
[----:B------:R-:W-:Y:S05]  /*3520*/  BSYNC B1 ;  /* 0x0000000000017941 */ /* 0x000fea0003800000 */
.L_x_88:
[C---:B------:R-:W-:Y:S01]  /*3530*/  ISETP.LT.OR P4, PT, R3.reuse, 0x32, !P1 ;  /* 0x000000320300780c */ /* 0x040fe20004f81670 */
[----:B---3--:R-:W-:Y:S01]  /*3540*/  @!P2 IMAD R57, R82, R89, R88 ;  /* 0x000000595239a224 */ /* 0x008fe200078e0258 */
[----:B------:R-:W-:Y:S01]  /*3550*/  BSSY B1, `(.L_x_90) ;  /* 0x000000b000017945 */ /* 0x000fe20003800000 */
[----:B------:R-:W-:Y:S02]  /*3560*/  ISETP.LT.OR P3, PT, R3, 0x39, !P0 ;  /* 0x000000390300780c */ /* 0x000fe40004761670 */
[----:B------:R-:W-:Y:S01]  /*3570*/  IADD3 R107, P5, R107, 0x80, RZ ;  /* 0x000000806b6b7810 */ /* 0x000fe20007fbe0ff */
[----:B------:R3:W-:Y:S01]  /*3580*/  @!P2 STG.E.U8 desc[UR36][R6.64+0x30], R57 ;  /* 0x000030390600a986 */ /* 0x0007e2000c101124 */
[C---:B------:R-:W-:Y:S02]  /*3590*/  ISETP.LT.OR P2, PT, R3.reuse, 0x39, !P1 ;  /* 0x000000390300780c */ /* 0x040fe40004f41670 */
[C---:B------:R-:W-:Y:S02]  /*35a0*/  ISETP.LT.OR P0, PT, R3.reuse, 0x3a, !P0 ;  /* 0x0000003a0300780c */ /* 0x040fe40004701670 */
[----:B------:R-:W-:-:S02]  /*35b0*/  ISETP.LT.OR P1, PT, R3, 0x3a, !P1 ;  /* 0x0000003a0300780c */ /* 0x000fc40004f21670 */
[----:B------:R-:W-:Y:S11]  /*35c0*/  @P4 BRA `(.L_x_91) ;  /* 0x00000000000c4947 */ /* 0x000ff60003800000 */
[----:B--2---:R-:W3:Y:S02]  /*35d0*/  LDG.E.U8 R91, desc[UR36][R100.64+0x31] ;  /* 0x00003124645b7981 */ /* 0x004ee4000c1e1100 */
[----:B---3--:R-:W-:-:S05]  /*35e0*/  PRMT R57, R91, 0x8880, RZ ;  /* 0x000088805b397816 */ /* 0x008fca00000000ff */
[----:B------:R-:W-:-:S07]  /*35f0*/  IMAD R88, R57, R90, RZ ;  /* 0x0000005a39587224 */ /* 0x000fce00078e02ff */
.L_x_91:
[----:B------:R-:W-:Y:S05]  /*3600*/  BSYNC B1 ;  /* 0x0000000000017941 */ /* 0x000fea0003800000 */
.L_x_90:
[----:B------:R-:W-:Y:S01]  /*3610*/  @!P4 IMAD R83, R83, R89, R88 ;  /* 0x000000595353c224 */ /* 0x000fe200078e0258 */
[----:B------:R-:W-:Y:S04]  /*3620*/  BSSY B1, `(.L_x_92) ;  /* 0x0000006000017945 */ /* 0x000fe80003800000 */
[----:B------:R0:W-:Y:S01]  /*3630*/  @!P4 STG.E.U8 desc[UR36][R6.64+0x31], R83 ;  /* 0x000031530600c986 */ /* 0x0001e2000c101124 */
[----:B------:R-:W-:Y:S05]  /*3640*/  @P3 BRA `(.L_x_93) ;  /* 0x00000000000c3947 */ /* 0x000fea0003800000 */
[----:B--2---:R-:W3:Y:S02]  /*3650*/  LDG.E.U8 R91, desc[UR36][R96.64+0x38] ;  /* 0x00003824605b7981 */ /* 0x004ee4000c1e1100 */
[----:B---3--:R-:W-:-:S05]  /*3660*/  PRMT R57, R91, 0x8880, RZ ;  /* 0x000088805b397816 */ /* 0x008fca00000000ff */
[----:B------:R-:W-:-:S07]  /*3670*/  IMAD R88, R57, R90, RZ ;  /* 0x0000005a39587224 */ /* 0x000fce00078e02ff */
.L_x_93:
[----:B------:R-:W-:Y:S05]  /*3680*/  BSYNC B1 ;  /* 0x0000000000017941 */ /* 0x000fea0003800000 */
.L_x_92:
[----:B---3--:R-:W-:Y:S01]  /*3690*/  @!P3 IMAD R57, R84, R89, R88 ;  /* 0x000000595439b224 */ /* 0x008fe200078e0258 */
[----:B------:R-:W-:Y:S01]  /*36a0*/  BSSY B1, `(.L_x_94) ;  /* 0x0000007000017945 */ /* 0x000fe20003800000 */
[----:B----4-:R-:W-:-:S03]  /*36b0*/  IMAD.X R59, RZ, RZ, R5, P5 ;  /* 0x000000ffff3b7224 */ /* 0x010fc600028e0605 */
[----:B------:R3:W-:Y:S01]  /*36c0*/  @!P3 STG.E.U8 desc[UR36][R94.64+0x38], R57 ;  /* 0x000038395e00b986 */ /* 0x0007e2000c101124 */
[----:B------:R-:W-:Y:S05]  /*36d0*/  @P0 BRA `(.L_x_95) ;  /* 0x00000000000c0947 */ /* 0x000fea0003800000 */
[----:B--2---:R-:W2:Y:S02]  /*36e0*/  LDG.E.U8 R91, desc[UR36][R96.64+0x39] ;  /* 0x00003924605b7981 */ /* 0x004ea4000c1e1100 */
[----:B--2---:R-:W-:-:S05]  /*36f0*/  PRMT R5, R91, 0x8880, RZ ;  /* 0x000088805b057816 */ /* 0x004fca00000000ff */
[----:B------:R-:W-:-:S07]  /*3700*/  IMAD R88, R5, R90, RZ ;  /* 0x0000005a05587224 */ /* 0x000fce00078e02ff */
.L_x_95:
[----:B------:R-:W-:Y:S05]  /*3710*/  BSYNC B1 ;  /* 0x0000000000017941 */ /* 0x000fea0003800000 */
.L_x_94:
[----:B------:R-:W-:Y:S01]  /*3720*/  @!P0 IMAD R85, R85, R89, R88 ;  /* 0x0000005955558224 */ /* 0x000fe200078e0258 */
[----:B------:R-:W-:Y:S01]  /*3730*/  BSSY B1, `(.L_x_96) ;  /* 0x0000007000017945 */ /* 0x000fe20003800000 */
[----:B------:R-:W-:-:S03]  /*3740*/  IMAD R4, R59, R92, RZ ;  /* 0x0000005c3b047224 */ /* 0x000fc600078e02ff */
[----:B------:R4:W-:Y:S01]  /*3750*/  @!P0 STG.E.U8 desc[UR36][R94.64+0x39], R85 ;  /* 0x000039555e008986 */ /* 0x0009e2000c101124 */
[----:B------:R-:W-:Y:S05]  /*3760*/  @P2 BRA `(.L_x_97) ;  /* 0x00000000000c2947 */ /* 0x000fea0003800000 */
[----:B--2---:R-:W2:Y:S02]  /*3770*/  LDG.E.U8 R91, desc[UR36][R100.64+0x38] ;  /* 0x00003824645b7981 */ /* 0x004ea4000c1e1100 */
[----:B--2---:R-:W-:-:S05]  /*3780*/  PRMT R5, R91, 0x8880, RZ ;  /* 0x000088805b057816 */ /* 0x004fca00000000ff */
[----:B------:R-:W-:-:S07]  /*3790*/  IMAD R88, R5, R90, RZ ;  /* 0x0000005a05587224 */ /* 0x000fce00078e02ff */
.L_x_97:
[----:B------:R-:W-:Y:S05]  /*37a0*/  BSYNC B1 ;  /* 0x0000000000017941 */ /* 0x000fea0003800000 */
.L_x_96:
[----:B------:R-:W-:Y:S01]  /*37b0*/  @!P2 IMAD R5, R86, R89, R88 ;  /* 0x000000595605a224 */ /* 0x000fe200078e0258 */
[----:B------:R-:W-:Y:S01]  /*37c0*/  BSSY B1, `(.L_x_98) ;  /* 0x0000009000017945 */ /* 0x000fe20003800000 */
[C---:B---3--:R-:W-:Y:S02]  /*37d0*/  IMAD R57, R107.reuse, R93, R4 ;  /* 0x0000005d6b397224 */ /* 0x048fe400078e0204 */
[CC--:B------:R-:W-:Y:S01]  /*37e0*/  IMAD.WIDE.U32 R98, R107.reuse, R92.reuse, R98 ;  /* 0x0000005c6b627225 */ /* 0x0c0fe200078e0062 */
[----:B------:R3:W-:Y:S03]  /*37f0*/  @!P2 STG.E.U8 desc[UR36][R6.64+0x38], R5 ;  /* 0x000038050600a986 */ /* 0x0007e6000c101124 */
[----:B------:R-:W-:Y:S01]  /*3800*/  IMAD.WIDE.U32 R92, R107, R92, R20 ;  /* 0x0000005c6b5c7225 */ /* 0x000fe200078e0014 */
[----:B------:R-:W-:Y:S06]  /*3810*/  @P1 BRA `(.L_x_99) ;  /* 0x00000000000c1947 */ /* 0x000fec0003800000 */
[----:B--2---:R-:W3:Y:S02]  /*3820*/  LDG.E.U8 R91, desc[UR36][R100.64+0x39] ;  /* 0x00003924645b7981 */ /* 0x004ee4000c1e1100 */
[----:B---3--:R-:W-:-:S05]  /*3830*/  PRMT R5, R91, 0x8880, RZ ;  /* 0x000088805b057816 */ /* 0x008fca00000000ff */
[----:B------:R-:W-:-:S07]  /*3840*/  IMAD R88, R5, R90, RZ ;  /* 0x0000005a05587224 */ /* 0x000fce00078e02ff */
.L_x_99:
[----:B------:R-:W-:Y:S05]  /*3850*/  BSYNC B1 ;  /* 0x0000000000017941 */ /* 0x000fea0003800000 */
.L_x_98:
[----:B------:R-:W-:Y:S01]  /*3860*/  @!P1 IMAD R87, R87, R89, R88 ;  /* 0x0000005957579224 */ /* 0x000fe200078e0258 */
[----:B------:R-:W-:Y:S01]  /*3870*/  ISETP.GE.AND P2, PT, R102, 0x81, PT ;  /* 0x000000816600780c */ /* 0x000fe20003f46270 */
[----:B------:R-:W-:Y:S01]  /*3880*/  BSSY B1, `(.L_x_100) ;  /* 0x000000c000017945 */ /* 0x000fe20003800000 */
[----:B------:R-:W-:Y:S02]  /*3890*/  IADD3 R4, P5, R92, R12, RZ ;  /* 0x0000000c5c047210 */ /* 0x000fe40007fbe0ff */
[----:B------:R0:W-:Y:S01]  /*38a0*/  @!P1 STG.E.U8 desc[UR36][R6.64+0x39], R87 ;  /* 0x0000395706009986 */ /* 0x0001e2000c101124 */
[----:B------:R-:W-:Y:S02]  /*38b0*/  ISETP.LT.OR P1, PT, R3, 0x1, !P2 ;  /* 0x000000010300780c */ /* 0x000fe40005721670 */
[----:B---3--:R-:W-:Y:S02]  /*38c0*/  IADD3.X R5, R13, R93, R57, P5, !PT ;  /* 0x0000005d0d057210 */ /* 0x008fe40002ffe439 */
[----:B------:R-:W-:-:S02]  /*38d0*/  ISETP.GE.AND P0, PT, R102, 0x89, PT ;  /* 0x000000896600780c */ /* 0x000fc40003f06270 */
[----:B------:R-:W-:Y:S02]  /*38e0*/  IADD3 R12, P4, P3, R14, R12, R98 ;  /* 0x0000000c0e0c7210 */ /* 0x000fe40007b9e062 */
[----:B------:R-:W-:-:S05]  /*38f0*/  ISETP.LT.OR P5, PT, R3, 0x2, !P2 ;  /* 0x000000020300780c */ /* 0x000fca00057a1670 */
[----:B0-----:R-:W-:Y:S08]  /*3900*/  @P1 BRA `(.L_x_101) ;  /* 0x00000000000c1947 */ /* 0x001ff00003800000 */
[----:B--2---:R-:W2:Y:S02]  /*3910*/  LDG.E.U8 R91, desc[UR36][R4.64] ;  /* 0x00000024045b7981 */ /* 0x004ea4000c1e1100 */
[----:B--2---:R-:W-:-:S05]  /*3920*/  PRMT R7, R91, 0x8880, RZ ;  /* 0x000088805b077816 */ /* 0x004fca00000000ff */
[----:B------:R-:W-:-:S07]  /*3930*/  IMAD R88, R7, R90, RZ ;  /* 0x0000005a07587224 */ /* 0x000fce00078e02ff */
.L_x_101:
[----:B------:R-:W-:Y:S05]  /*3940*/  BSYNC B1 ;  /* 0x0000000000017941 */ /* 0x000fea0003800000 */
.L_x_100:
[----:B------:R-:W-:Y:S01]  /*3950*/  @!P1 IMAD R7, R24, R89, R88 ;  /* 0x0000005918079224 */ /* 0x000fe200078e0258 */
[----:B------:R-:W-:Y:S01]  /*3960*/  BSSY B1, `(.L_x_102) ;  /* 0x0000007000017945 */ /* 0x000fe20003800000 */
[----:B------:R-:W-:-:S03]  /*3970*/  IMAD.IADD R98, R57, 0x1, R99 ;  /* 0x0000000139627824 */ /* 0x000fc600078e0263 */
[----:B------:R0:W-:Y:S01]  /*3980*/  @!P1 STG.E.U8 desc[UR36][R8.64], R7 ;  /* 0x0000000708009986 */ /* 0x0001e2000c101124 */
[----:B------:R-:W-:Y:S05]  /*3990*/  @P5 BRA `(.L_x_103) ;  /* 0x00000000000c5947 */ /* 0x000fea0003800000 */
[----:B--2---:R-:W0:Y:S02]  /*39a0*/  LDG.E.U8 R91, desc[UR36][R4.64+0x1] ;  /* 0x00000124045b7981 */ /* 0x004e24000c1e1100 */
[----:B0-----:R-:W-:-:S05]  /*39b0*/  PRMT R7, R91, 0x8880, RZ ;  /* 0x000088805b077816 */ /* 0x001fca00000000ff */
[----:B------:R-:W-:-:S07]  /*39c0*/  IMAD R88, R7, R90, RZ ;  /* 0x0000005a07587224 */ /* 0x000fce00078e02ff */
.L_x_103:
[----:B------:R-:W-:Y:S05]  /*39d0*/  BSYNC B1 ;  /* 0x0000000000017941 */ /* 0x000fea0003800000 */
.L_x_102:
[----:B------:R-:W-:Y:S01]  /*39e0*/  ISETP.LT.OR P1, PT, R3, 0x1, !P0 ;  /* 0x000000010300780c */ /* 0x000fe20004721670 */
[----:B------:R-:W-:Y:S01]  /*39f0*/  @!P5 IMAD R25, R25, R89, R88 ;  /* 0x000000591919d224 */ /* 0x000fe200078e0258 */
[----:B------:R-:W-:Y:S01]  /*3a00*/  BSSY B1, `(.L_x_104) ;  /* 0x000000a000017945 */ /* 0x000fe20003800000 */
[----:B------:R-:W-:Y:S02]  /*3a10*/  IADD3.X R13, R21, R13, R98, P4, P3 ;  /* 0x0000000d150d7210 */ /* 0x000fe400027e6462 */
[C---:B------:R-:W-:Y:S01]  /*3a20*/  ISETP.LT.OR P4, PT, R3.reuse, 0x2, !P0 ;  /* 0x000000020300780c */ /* 0x040fe20004781670 */
[----:B------:R3:W-:Y:S01]  /*3a30*/  @!P5 STG.E.U8 desc[UR36][R8.64+0x1], R25 ;  /* 0x000001190800d986 */ /* 0x0007e2000c101124 */
[C---:B------:R-:W-:Y:S02]  /*3a40*/  ISETP.LT.OR P5, PT, R3.reuse, 0x9, !P2 ;  /* 0x000000090300780c */ /* 0x040fe400057a1670 */
[----:B------:R-:W-:-:S04]  /*3a50*/  ISETP.LT.OR P3, PT, R3, 0xa, !P2 ;  /* 0x0000000a0300780c */ /* 0x000fc80005761670 */
[----:B------:R-:W-:Y:S09]  /*3a60*/  @P1 BRA `(.L_x_105) ;  /* 0x00000000000c1947 */ /* 0x000ff20003800000 */
[----:B--2---:R-:W0:Y:S02]  /*3a70*/  LDG.E.U8 R91, desc[UR36][R12.64] ;  /* 0x000000240c5b7981 */ /* 0x004e24000c1e1100 */
[----:B0-----:R-:W-:-:S05]  /*3a80*/  PRMT R7, R91, 0x8880, RZ ;  /* 0x000088805b077816 */ /* 0x001fca00000000ff */
[----:B------:R-:W-:-:S07]  /*3a90*/  IMAD R88, R7, R90, RZ ;  /* 0x0000005a07587224 */ /* 0x000fce00078e02ff */
.L_x_105:
[----:B------:R-:W-:Y:S05]  /*3aa0*/  BSYNC B1 ;  /* 0x0000000000017941 */ /* 0x000fea0003800000 */
.L_x_104:
[----:B0-----:R-:W-:Y:S01]  /*3ab0*/  @!P1 IMAD R7, R26, R89, R88 ;  /* 0x000000591a079224 */ /* 0x001fe200078e0258 */
[----:B------:R-:W-:Y:S04]  /*3ac0*/  BSSY B1, `(.L_x_106) ;  /* 0x0000006000017945 */ /* 0x000fe80003800000 */
[----:B------:R0:W-:Y:S01]  /*3ad0*/  @!P1 STG.E.U8 desc[UR36][R10.64], R7 ;  /* 0x000000070a009986 */ /* 0x0001e2000c101124 */
[----:B------:R-:W-:Y:S05]  /*3ae0*/  @P4 BRA `(.L_x_107) ;  /* 0x00000000000c4947 */ /* 0x000fea0003800000 */
[----:B--2---:R-:W0:Y:S02]  /*3af0*/  LDG.E.U8 R91, desc[UR36][R12.64+0x1] ;  /* 0x000001240c5b7981 */ /* 0x004e24000c1e1100 */
[----:B0-----:R-:W-:-:S05]  /*3b00*/  PRMT R7, R91, 0x8880, RZ ;  /* 0x000088805b077816 */ /* 0x001fca00000000ff */
[----:B------:R-:W-:-:S07]  /*3b10*/  IMAD R88, R7, R90, RZ ;  /* 0x0000005a07587224 */ /* 0x000fce00078e02ff */
.L_x_107:
[----:B------:R-:W-:Y:S05]  /*3b20*/  BSYNC B1 ;  /* 0x0000000000017941 */ /* 0x000fea0003800000 */
.L_x_106:
[----:B------:R-:W-:Y:S01]  /*3b30*/  @!P4 IMAD R27, R27, R89, R88 ;  /* 0x000000591b1bc224 */ /* 0x000fe200078e0258 */
[----:B------:R-:W-:Y:S04]  /*3b40*/  BSSY B1, `(.L_x_108) ;  /* 0x0000006000017945 */ /* 0x000fe80003800000 */
[----:B------:R0:W-:Y:S01]  /*3b50*/  @!P4 STG.E.U8 desc[UR36][R10.64+0x1], R27 ;  /* 0x0000011b0a00c986 */ /* 0x0001e2000c101124 */
[----:B------:R-:W-:Y:S05]  /*3b60*/  @P5 BRA `(.L_x_109) ;  /* 0x00000000000c5947 */ /* 0x000fea0003800000 */
[----:B--2---:R-:W0:Y:S02]  /*3b70*/  LDG.E.U8 R91, desc[UR36][R4.64+0x8] ;  /* 0x00000824045b7981 */ /* 0x004e24000c1e1100 */
[----:B0-----:R-:W-:-:S05]  /*3b80*/  PRMT R7, R91, 0x8880, RZ ;  /* 0x000088805b077816 */ /* 0x001fca00000000ff */
[----:B------:R-:W-:-:S07]  /*3b90*/  IMAD R88, R7, R90, RZ ;  /* 0x0000005a07587224 */ /* 0x000fce00078e02ff */
.L_x_109:
[----:B------:R-:W-:Y:S05]  /*3ba0*/  BSYNC B1 ;  /* 0x0000000000017941 */ /* 0x000fea0003800000 */
.L_x_108:
[----:B0-----:R-:W-:Y:S01]  /*3bb0*/  @!P5 IMAD R7, R28, R89, R88 ;  /* 0x000000591c07d224 */ /* 0x001fe200078e0258 */
[----:B------:R-:W-:Y:S04]  /*3bc0*/  BSSY B1, `(.L_x_110) ;  /* 0x0000006000017945 */ /* 0x000fe80003800000 */
[----:B------:R0:W-:Y:S01]  /*3bd0*/  @!P5 STG.E.U8 desc[UR36][R8.64+0x8], R7 ;  /* 0x000008070800d986 */ /* 0x0001e2000c101124 */
[----:B------:R-:W-:Y:S05]  /*3be0*/  @P3 BRA `(.L_x_111) ;  /* 0x00000000000c3947 */ /* 0x000fea0003800000 */
[----:B--2---:R-:W0:Y:S02]  /*3bf0*/  LDG.E.U8 R91, desc[UR36][R4.64+0x9] ;  /* 0x00000924045b7981 */ /* 0x004e24000c1e1100 */
[----:B0-----:R-:W-:-:S05]  /*3c00*/  PRMT R7, R91, 0x8880, RZ ;  /* 0x000088805b077816 */ /* 0x001fca00000000ff */
[----:B------:R-:W-:-:S07]  /*3c10*/  IMAD R88, R7, R90, RZ ;  /* 0x0000005a07587224 */ /* 0x000fce00078e02ff */
.L_x_111:
[----:B------:R-:W-:Y:S05]  /*3c20*/  BSYNC B1 ;  /* 0x0000000000017941 */ /* 0x000fea0003800000 */
.L_x_110:
[----:B------:R-:W-:Y:S01]  /*3c30*/  ISETP.LT.OR P5, PT, R3, 0x9, !P0 ;  /* 0x000000090300780c */ /* 0x000fe200047a1670 */
[----:B------:R-:W-:Y:S01]  /*3c40*/  @!P3 IMAD R29, R29, R89, R88 ;  /* 0x000000591d1db224 */ /* 0x000fe200078e0258 */
[----:B------:R-:W-:Y:S01]  /*3c50*/  BSSY B1, `(.L_x_112) ;  /* 0x0000009000017945 */ /* 0x000fe20003800000 */
[C---:B------:R-:W-:Y:S02]  /*3c60*/  ISETP.LT.OR P4, PT, R3.reuse, 0xa, !P0 ;  /* 0x0000000a0300780c */ /* 0x040fe40004781670 */
[C---:B------:R-:W-:Y:S01]  /*3c70*/  ISETP.LT.OR P1, PT, R3.reuse, 0x12, !P2 ;  /* 0x000000120300780c */ /* 0x040fe20005721670 */
[----:B------:R0:W-:Y:S01]  /*3c80*/  @!P3 STG.E.U8 desc[UR36][R8.64+0x9], R29 ;  /* 0x0000091d0800b986 */ /* 0x0001e2000c101124 */
[----:B------:R-:W-:-:S06]  /*3c90*/  ISETP.LT.OR P3, PT, R3, 0x11, !P2 ;  /* 0x000000110300780c */ /* 0x000fcc0005761670 */
[----:B------:R-:W-:Y:S07]  /*3ca0*/  @P5 BRA `(.L_x_113) ;  /* 0x00000000000c5947 */ /* 0x000fee0003800000 */
[----:B--2---:R-:W0:Y:S02]  /*3cb0*/  LDG.E.U8 R91, desc[UR36][R12.64+0x8] ;  /* 0x000008240c5b7981 */ /* 0x004e24000c1e1100 */
[----:B0-----:R-:W-:-:S05]  /*3cc0*/  PRMT R7, R91, 0x8880, RZ ;  /* 0x000088805b077816 */ /* 0x001fca00000000ff */
[----:B------:R-:W-:-:S07]  /*3cd0*/  IMAD R88, R7, R90, RZ ;  /* 0x0000005a07587224 */ /* 0x000fce00078e02ff */
.L_x_113:
[----:B------:R-:W-:Y:S05]  /*3ce0*/  BSYNC B1 ;  /* 0x0000000000017941 */ /* 0x000fea0003800000 */
.L_x_112:
[----:B0-----:R-:W-:Y:S01]  /*3cf0*/  @!P5 IMAD R7, R30, R89, R88 ;  /* 0x000000591e07d224 */ /* 0x001fe200078e0258 */
[----:B------:R-:W-:Y:S04]  /*3d00*/  BSSY B1, `(.L_x_114) ;  /* 0x0000006000017945 */ /* 0x000fe80003800000 */
[----:B------:R0:W-:Y:S01]  /*3d10*/  @!P5 STG.E.U8 desc[UR36][R10.64+0x8], R7 ;  /* 0x000008070a00d986 */ /* 0x0001e2000c101124 */
[----:B------:R-:W-:Y:S05]  /*3d20*/  @P4 BRA `(.L_x_115) ;  /* 0x00000000000c4947 */ /* 0x000fea0003800000 */
[----:B--2---:R-:W0:Y:S02]  /*3d30*/  LDG.E.U8 R91, desc[UR36][R12.64+0x9] ;  /* 0x000009240c5b7981 */ /* 0x004e24000c1e1100 */
[----:B0-----:R-:W-:-:S05]  /*3d40*/  PRMT R7, R91, 0x8880, RZ ;  /* 0x000088805b077816 */ /* 0x001fca00000000ff */
[----:B------:R-:W-:-:S07]  /*3d50*/  IMAD R88, R7, R90, RZ ;  /* 0x0000005a07587224 */ /* 0x000fce00078e02ff */
.L_x_115:
[----:B------:R-:W-:Y:S05]  /*3d60*/  BSYNC B1 ;  /* 0x0000000000017941 */ /* 0x000fea0003800000 */
.L_x_114:
[----:B------:R-:W-:Y:S01]  /*3d70*/  @!P4 IMAD R31, R31, R89, R88 ;  /* 0x000000591f1fc224 */ /* 0x000fe200078e0258 */
[----:B------:R-:W-:Y:S04]  /*3d80*/  BSSY B1, `(.L_x_116) ;  /* 0x0000006000017945 */ /* 0x000fe80003800000 */
[----:B------:R0:W-:Y:S01]  /*3d90*/  @!P4 STG.E.U8 desc[UR36][R10.64+0x9], R31 ;  /* 0x0000091f0a00c986 */ /* 0x0001e2000c101124 */
[----:B------:R-:W-:Y:S05]  /*3da0*/  @P3 BRA `(.L_x_117) ;  /* 0x00000000000c3947 */ /* 0x000fea0003800000 */
[----:B--2---:R-:W0:Y:S02]  /*3db0*/  LDG.E.U8 R91, desc[UR36][R4.64+0x10] ;  /* 0x00001024045b7981 */ /* 0x004e24000c1e1100 */
[----:B0-----:R-:W-:-:S05]  /*3dc0*/  PRMT R7, R91, 0x8880, RZ ;  /* 0x000088805b077816 */ /* 0x001fca00000000ff */
[----:B------:R-:W-:-:S07]  /*3dd0*/  IMAD R88, R7, R90, RZ ;  /* 0x0000005a07587224 */ /* 0x000fce00078e02ff */
.L_x_117:
[----:B------:R-:W-:Y:S05]  /*3de0*/  BSYNC B1 ;  /* 0x0000000000017941 */ /* 0x000fea0003800000 */
.L_x_116:
[----:B0-----:R-:W-:Y:S01]  /*3df0*/  @!P3 IMAD R7, R32, R89, R88 ;  /* 0x000000592007b224 */ /* 0x001fe200078e0258 */
[----:B------:R-:W-:Y:S04]  /*3e00*/  BSSY B1, `(.L_x_118) ;  /* 0x0000006000017945 */ /* 0x000fe80003800000 */
[----:B------:R0:W-:Y:S01]  /*3e10*/  @!P3 STG.E.U8 desc[UR36][R8.64+0x10], R7 ;  /* 0x000010070800b986 */ /* 0x0001e2000c101124 */
[----:B------:R-:W-:Y:S05]  /*3e20*/  @P1 BRA `(.L_x_119) ;  /* 0x00000000000c1947 */ /* 0x000fea0003800000 */
[----:B--2---:R-:W0:Y:S02]  /*3e30*/  LDG.E.U8 R91, desc[UR36][R4.64+0x11] ;  /* 0x00001124045b7981 */ /* 0x004e24000c1e1100 */
[----:B0-----:R-:W-:-:S05]  /*3e40*/  PRMT R7, R91, 0x8880, RZ ;  /* 0x000088805b077816 */ /* 0x001fca00000000ff */
[----:B------:R-:W-:-:S07]  /*3e50*/  IMAD R88, R7, R90, RZ ;  /* 0x0000005a07587224 */ /* 0x000fce00078e02ff */
.L_x_119:
[----:B------:R-:W-:Y:S05]  /*3e60*/  BSYNC B1 ;  /* 0x0000000000017941 */ /* 0x000fea0003800000 */
.L_x_118:
        /* <DEDUP_REMOVED lines=11> */
.L_x_121:
[----:B------:R-:W-:Y:S05]  /*3f20*/  BSYNC B1 ;  /* 0x0000000000017941 */ /* 0x000fea0003800000 */
.L_x_120:
[----:B0-----:R-:W-:Y:S01]  /*3f30*/  @!P4 IMAD R7, R34, R89, R88 ;  /* 0x000000592207c224 */ /* 0x001fe200078e0258 */
[----:B------:R-:W-:Y:S04]  /*3f40*/  BSSY B1, `(.L_x_122) ;  /* 0x0000006000017945 */ /* 0x000fe80003800000 */
[----:B------:R0:W-:Y:S01]  /*3f50*/  @!P4 STG.E.U8 desc[UR36][R10.64+0x10], R7 ;  /* 0x000010070a00c986 */ /* 0x0001e2000c101124 */
[----:B------:R-:W-:Y:S05]  /*3f60*/  @P3 BRA `(.L_x_123) ;  /* 0x00000000000c3947 */ /* 0x000fea0003800000 */
[----:B--2---:R-:W0:Y:S02]  /*3f70*/  LDG.E.U8 R91, desc[UR36][R12.64+0x11] ;  /* 0x000011240c5b7981 */ /* 0x004e24000c1e1100 */
[----:B0-----:R-:W-:-:S05]  /*3f80*/  PRMT R7, R91, 0x8880, RZ ;  /* 0x000088805b077816 */ /* 0x001fca00000000ff */
[----:B------:R-:W-:-:S07]  /*3f90*/  IMAD R88, R7, R90, RZ ;  /* 0x0000005a07587224 */ /* 0x000fce00078e02ff */
.L_x_123:
[----:B------:R-:W-:Y:S05]  /*3fa0*/  BSYNC B1 ;  /* 0x0000000000017941 */ /* 0x000fea0003800000 */
.L_x_122:
[----:B------:R-:W-:Y:S01]  /*3fb0*/  @!P3 IMAD R35, R35, R89, R88 ;  /* 0x000000592323b224 */ /* 0x000fe200078e0258 */
[----:B------:R-:W-:Y:S04]  /*3fc0*/  BSSY B1, `(.L_x_124) ;  /* 0x0000006000017945 */ /* 0x000fe80003800000 */
[----:B------:R0:W-:Y:S01]  /*3fd0*/  @!P3 STG.E.U8 desc[UR36][R10.64+0x11], R35 ;  /* 0x000011230a00b986 */ /* 0x0001e2000c101124 */
[----:B------:R-:W-:Y:S05]  /*3fe0*/  @P5 BRA `(.L_x_125) ;  /* 0x00000000000c5947 */ /* 0x000fea0003800000 */
[----:B--2---:R-:W0:Y:S02]  /*3ff0*/  LDG.E.U8 R91, desc[UR36][R4.64+0x18] ;  /* 0x00001824045b7981 */ /* 0x004e24000c1e1100 */
[----:B0-----:R-:W-:-:S05]  /*4000*/  PRMT R7, R91, 0x8880, RZ ;  /* 0x000088805b077816 */ /* 0x001fca00000000ff */
[----:B------:R-:W-:-:S07]  /*4010*/  IMAD R88, R7, R90, RZ ;  /* 0x0000005a07587224 */ /* 0x000fce00078e02ff */
.L_x_125:
[----:B------:R-:W-:Y:S05]  /*4020*/  BSYNC B1 ;  /* 0x0000000000017941 */ /* 0x000fea0003800000 */
.L_x_124:
[----:B0-----:R-:W-:Y:S01]  /*4030*/  @!P5 IMAD R7, R36, R89, R88 ;  /* 0x000000592407d224 */ /* 0x001fe200078e0258 */
[----:B------:R-:W-:Y:S04]  /*4040*/  BSSY B1, `(.L_x_126) ;  /* 0x0000006000017945 */ /* 0x000fe80003800000 */
[----:B------:R0:W-:Y:S01]  /*4050*/  @!P5 STG.E.U8 desc[UR36][R8.64+0x18], R7 ;  /* 0x000018070800d986 */ /* 0x0001e2000c101124 */
[----:B------:R-:W-:Y:S05]  /*4060*/  @P1 BRA `(.L_x_127) ;  /* 0x00000000000c1947 */ /* 0x000fea0003800000 */
[----:B--2---:R-:W0:Y:S02]  /*4070*/  LDG.E.U8 R91, desc[UR36][R4.64+0x19] ;  /* 0x00001924045b7981 */ /* 0x004e24000c1e1100 */
[----:B0-----:R-:W-:-:S05]  /*4080*/  PRMT R7, R91, 0x8880, RZ ;  /* 0x000088805b077816 */ /* 0x001fca00000000ff */
[----:B------:R-:W-:-:S07]  /*4090*/  IMAD R88, R7, R90, RZ ;  /* 0x0000005a07587224 */ /* 0x000fce00078e02ff */
.L_x_127:
[----:B------:R-:W-:Y:S05]  /*40a0*/  BSYNC B1 ;  /* 0x0000000000017941 */ /* 0x000fea0003800000 */
.L_x_126:
        /* <DEDUP_REMOVED lines=11> */
.L_x_129:
[----:B------:R-:W-:Y:S05]  /*4160*/  BSYNC B1 ;  /* 0x0000000000017941 */ /* 0x000fea0003800000 */
.L_x_128:
[----:B0-----:R-:W-:Y:S01]  /*4170*/  @!P4 IMAD R7, R38, R89, R88 ;  /* 0x000000592607c224 */ /* 0x001fe200078e0258 */
[----:B------:R-:W-:Y:S04]  /*4180*/  BSSY B1, `(.L_x_130) ;  /* 0x0000006000017945 */ /* 0x000fe80003800000 */
[----:B------:R0:W-:Y:S01]  /*4190*/  @!P4 STG.E.U8 desc[UR36][R10.64+0x18], R7 ;  /* 0x000018070a00c986 */ /* 0x0001e2000c101124 */
[----:B------:R-:W-:Y:S05]  /*41a0*/  @P3 BRA `(.L_x_131) ;  /* 0x00000000000c3947 */ /* 0x000fea0003800000 */
[----:B--2---:R-:W0:Y:S02]  /*41b0*/  LDG.E.U8 R91, desc[UR36][R12.64+0x19] ;  /* 0x000019240c5b7981 */ /* 0x004e24000c1e1100 */
[----:B0-----:R-:W-:-:S05]  /*41c0*/  PRMT R7, R91, 0x8880, RZ ;  /* 0x000088805b077816 */ /* 0x001fca00000000ff */
[----:B------:R-:W-:-:S07]  /*41d0*/  IMAD R88, R7, R90, RZ ;  /* 0x0000005a07587224 */ /* 0x000fce00078e02ff */
.L_x_131:
[----:B------:R-:W-:Y:S05]  /*41e0*/  BSYNC B1 ;  /* 0x0000000000017941 */ /* 0x000fea0003800000 */
.L_x_130:
[----:B------:R-:W-:Y:S01]  /*41f0*/  @!P3 IMAD R39, R39, R89, R88 ;  /* 0x000000592727b224 */ /* 0x000fe200078e0258 */
[----:B------:R-:W-:Y:S04]  /*4200*/  BSSY B1, `(.L_x_132) ;  /* 0x0000006000017945 */ /* 0x000fe80003800000 */
[----:B------:R0:W-:Y:S01]  /*4210*/  @!P3 STG.E.U8 desc[UR36][R10.64+0x19], R39 ;  /* 0x000019270a00b986 */ /* 0x0001e2000c101124 */
[----:B------:R-:W-:Y:S05]  /*4220*/  @P5 BRA `(.L_x_133) ;  /* 0x00000000000c5947 */ /* 0x000fea0003800000 */
[----:B--2---:R-:W0:Y:S02]  /*4230*/  LDG.E.U8 R91, desc[UR36][R4.64+0x20] ;  /* 0x00002024045b7981 */ /* 0x004e24000c1e1100 */
[----:B0-----:R-:W-:-:S05]  /*4240*/  PRMT R7, R91, 0x8880, RZ ;  /* 0x000088805b077816 */ /* 0x001fca00000000ff */
[----:B------:R-:W-:-:S07]  /*4250*/  IMAD R88, R7, R90, RZ ;  /* 0x0000005a07587224 */ /* 0x000fce00078e02ff */
.L_x_133:
[----:B------:R-:W-:Y:S05]  /*4260*/  BSYNC B1 ;  /* 0x0000000000017941 */ /* 0x000fea0003800000 */
.L_x_132:
[----:B0-----:R-:W-:Y:S01]  /*4270*/  @!P5 IMAD R7, R40, R89, R88 ;  /* 0x000000592807d224 */ /* 0x001fe200078e0258 */
[----:B------:R-:W-:Y:S04]  /*4280*/  BSSY B1, `(.L_x_134) ;  /* 0x0000006000017945 */ /* 0x000fe80003800000 */
[----:B------:R0:W-:Y:S01]  /*4290*/  @!P5 STG.E.U8 desc[UR36][R8.64+0x20], R7 ;  /* 0x000020070800d986 */ /* 0x0001e2000c101124 */
[----:B------:R-:W-:Y:S05]  /*42a0*/  @P1 BRA `(.L_x_135) ;  /* 0x00000000000c1947 */ /* 0x000fea0003800000 */
[----:B--2---:R-:W0:Y:S02]  /*42b0*/  LDG.E.U8 R91, desc[UR36][R4.64+0x21] ;  /* 0x00002124045b7981 */ /* 0x004e24000c1e1100 */
[----:B0-----:R-:W-:-:S05]  /*42c0*/  PRMT R7, R91, 0x8880, RZ ;  /* 0x000088805b077816 */ /* 0x001fca00000000ff */
[----:B------:R-:W-:-:S07]  /*42d0*/  IMAD R88, R7, R90, RZ ;  /* 0x0000005a07587224 */ /* 0x000fce00078e02ff */
.L_x_135:
[----:B------:R-:W-:Y:S05]  /*42e0*/  BSYNC B1 ;  /* 0x0000000000017941 */ /* 0x000fea0003800000 */
.L_x_134:
        /* <DEDUP_REMOVED lines=11> */
.L_x_137:
[----:B------:R-:W-:Y:S05]  /*43a0*/  BSYNC B1 ;  /* 0x0000000000017941 */ /* 0x000fea0003800000 */
.L_x_136:
[----:B0-----:R-:W-:Y:S01]  /*43b0*/  @!P4 IMAD R7, R42, R89, R88 ;  /* 0x000000592a07c224 */ /* 0x001fe200078e0258 */
[----:B------:R-:W-:Y:S04]  /*43c0*/  BSSY B1, `(.L_x_138) ;  /* 0x0000006000017945 */ /* 0x000fe80003800000 */
[----:B------:R0:W-:Y:S01]  /*43d0*/  @!P4 STG.E.U8 desc[UR36][R10.64+0x20], R7 ;  /* 0x000020070a00c986 */ /* 0x0001e2000c101124 */
[----:B------:R-:W-:Y:S05]  /*43e0*/  @P3 BRA `(.L_x_139) ;  /* 0x00000000000c3947 */ /* 0x000fea0003800000 */
[----:B--2---:R-:W0:Y:S02]  /*43f0*/  LDG.E.U8 R91, desc[UR36][R12.64+0x21] ;  /* 0x000021240c5b7981 */ /* 0x004e24000c1e1100 */
[----:B0-----:R-:W-:-:S05]  /*4400*/  PRMT R7, R91, 0x8880, RZ ;  /* 0x000088805b077816 */ /* 0x001fca00000000ff */
[----:B------:R-:W-:-:S07]  /*4410*/  IMAD R88, R7, R90, RZ ;  /* 0x0000005a07587224 */ /* 0x000fce00078e02ff */
.L_x_139:
[----:B------:R-:W-:Y:S05]  /*4420*/  BSYNC B1 ;  /* 0x0000000000017941 */ /* 0x000fea0003800000 */
.L_x_138:
[----:B------:R-:W-:Y:S01]  /*4430*/  @!P3 IMAD R43, R43, R89, R88 ;  /* 0x000000592b2bb224 */ /* 0x000fe200078e0258 */
[----:B------:R-:W-:Y:S04]  /*4440*/  BSSY B1, `(.L_x_140) ;  /* 0x0000006000017945 */ /* 0x000fe80003800000 */
[----:B------:R0:W-:Y:S01]  /*4450*/  @!P3 STG.E.U8 desc[UR36][R10.64+0x21], R43 ;  /* 0x0000212b0a00b986 */ /* 0x0001e2000c101124 */
[----:B------:R-:W-:Y:S05]  /*4460*/  @P5 BRA `(.L_x_141) ;  /* 0x00000000000c5947 */ /* 0x000fea0003800000 */
[----:B--2---:R-:W0:Y:S02]  /*4470*/  LDG.E.U8 R91, desc[UR36][R4.64+0x28] ;  /* 0x00002824045b7981 */ /* 0x004e24000c1e1100 */
[----:B0-----:R-:W-:-:S05]  /*4480*/  PRMT R7, R91, 0x8880, RZ ;  /* 0x000088805b077816 */ /* 0x001fca00000000ff */
[----:B------:R-:W-:-:S07]  /*4490*/  IMAD R88, R7, R90, RZ ;  /* 0x0000005a07587224 */ /* 0x000fce00078e02ff */
.L_x_141:
[----:B------:R-:W-:Y:S05]  /*44a0*/  BSYNC B1 ;  /* 0x0000000000017941 */ /* 0x000fea0003800000 */
.L_x_140:
[----:B0-----:R-:W-:Y:S01]  /*44b0*/  @!P5 IMAD R7, R44, R89, R88 ;  /* 0x000000592c07d224 */ /* 0x001fe200078e0258 */
[----:B------:R-:W-:Y:S04]  /*44c0*/  BSSY B1, `(.L_x_142) ;  /* 0x0000006000017945 */ /* 0x000fe80003800000 */
[----:B------:R0:W-:Y:S01]  /*44d0*/  @!P5 STG.E.U8 desc[UR36][R8.64+0x28], R7 ;  /* 0x000028070800d986 */ /* 0x0001e2000c101124 */
[----:B------:R-:W-:Y:S05]  /*44e0*/  @P1 BRA `(.L_x_143) ;  /* 0x00000000000c1947 */ /* 0x000fea0003800000 */
[----:B--2---:R-:W0:Y:S02]  /*44f0*/  LDG.E.U8 R91, desc[UR36][R4.64+0x29] ;  /* 0x00002924045b7981 */ /* 0x004e24000c1e1100 */
[----:B0-----:R-:W-:-:S05]  /*4500*/  PRMT R7, R91, 0x8880, RZ ;  /* 0x000088805b077816 */ /* 0x001fca00000000ff */
[----:B------:R-:W-:-:S07]  /*4510*/  IMAD R88, R7, R90, RZ ;  /* 0x0000005a07587224 */ /* 0x000fce00078e02ff */
.L_x_143:
[----:B------:R-:W-:Y:S05]  /*4520*/  BSYNC B1 ;  /* 0x0000000000017941 */ /* 0x000fea0003800000 */
.L_x_142:
        /* <DEDUP_REMOVED lines=11> */
.L_x_145:
[----:B------:R-:W-:Y:S05]  /*45e0*/  BSYNC B1 ;  /* 0x0000000000017941 */ /* 0x000fea0003800000 */
.L_x_144:
[----:B0-----:R-:W-:Y:S01]  /*45f0*/  @!P4 IMAD R7, R46, R89, R88 ;  /* 0x000000592e07c224 */ /* 0x001fe200078e0258 */
[----:B------:R-:W-:Y:S04]  /*4600*/  BSSY B1, `(.L_x_146) ;  /* 0x0000006000017945 */ /* 0x000fe80003800000 */
[----:B------:R0:W-:Y:S01]  /*4610*/  @!P4 STG.E.U8 desc[UR36][R10.64+0x28], R7 ;  /* 0x000028070a00c986 */ /* 0x0001e2000c101124 */
[----:B------:R-:W-:Y:S05]  /*4620*/  @P3 BRA `(.L_x_147) ;  /* 0x00000000000c3947 */ /* 0x000fea0003800000 */
[----:B--2---:R-:W0:Y:S02]  /*4630*/  LDG.E.U8 R91, desc[UR36][R12.64+0x29] ;  /* 0x000029240c5b7981 */ /* 0x004e24000c1e1100 */
[----:B0-----:R-:W-:-:S05]  /*4640*/  PRMT R7, R91, 0x8880, RZ ;  /* 0x000088805b077816 */ /* 0x001fca00000000ff */
[----:B------:R-:W-:-:S07]  /*4650*/  IMAD R88, R7, R90, RZ ;  /* 0x0000005a07587224 */ /* 0x000fce00078e02ff */
.L_x_147:
[----:B------:R-:W-:Y:S05]  /*4660*/  BSYNC B1 ;  /* 0x0000000000017941 */ /* 0x000fea0003800000 */
.L_x_146:
[----:B------:R-:W-:Y:S01]  /*4670*/  @!P3 IMAD R47, R47, R89, R88 ;  /* 0x000000592f2fb224 */ /* 0x000fe200078e0258 */
[----:B------:R-:W-:Y:S04]  /*4680*/  BSSY B1, `(.L_x_148) ;  /* 0x0000006000017945 */ /* 0x000fe80003800000 */
[----:B------:R0:W-:Y:S01]  /*4690*/  @!P3 STG.E.U8 desc[UR36][R10.64+0x29], R47 ;  /* 0x0000292f0a00b986 */ /* 0x0001e2000c101124 */
[----:B------:R-:W-:Y:S05]  /*46a0*/  @P5 BRA `(.L_x_149) ;  /* 0x00000000000c5947 */ /* 0x000fea0003800000 */
[----:B--2---:R-:W0:Y:S02]  /*46b0*/  LDG.E.U8 R91, desc[UR36][R4.64+0x30] ;  /* 0x00003024045b7981 */ /* 0x004e24000c1e1100 */
[----:B0-----:R-:W-:-:S05]  /*46c0*/  PRMT R7, R91, 0x8880, RZ ;  /* 0x000088805b077816 */ /* 0x001fca00000000ff */
[----:B------:R-:W-:-:S07]  /*46d0*/  IMAD R88, R7, R90, RZ ;  /* 0x0000005a07587224 */ /* 0x000fce00078e02ff */
.L_x_149:
[----:B------:R-:W-:Y:S05]  /*46e0*/  BSYNC B1 ;  /* 0x0000000000017941 */ /* 0x000fea0003800000 */
.L_x_148:
[----:B0-----:R-:W-:Y:S01]  /*46f0*/  @!P5 IMAD R7, R48, R89, R88 ;  /* 0x000000593007d224 */ /* 0x001fe200078e0258 */
[----:B------:R-:W-:Y:S04]  /*4700*/  BSSY B1, `(.L_x_150) ;  /* 0x0000006000017945 */ /* 0x000fe80003800000 */
[----:B------:R0:W-:Y:S01]  /*4710*/  @!P5 STG.E.U8 desc[UR36][R8.64+0x30], R7 ;  /* 0x000030070800d986 */ /* 0x0001e2000c101124 */
[----:B------:R-:W-:Y:S05]  /*4720*/  @P1 BRA `(.L_x_151) ;  /* 0x00000000000c1947 */ /* 0x000fea0003800000 */
[----:B--2---:R-:W0:Y:S02]  /*4730*/  LDG.E.U8 R91, desc[UR36][R4.64+0x31] ;  /* 0x00003124045b7981 */ /* 0x004e24000c1e1100 */
[----:B0-----:R-:W-:-:S05]  /*4740*/  PRMT R7, R91, 0x8880, RZ ;  /* 0x000088805b077816 */ /* 0x001fca00000000ff */
[----:B------:R-:W-:-:S07]  /*4750*/  IMAD R88, R7, R90, RZ ;  /* 0x0000005a07587224 */ /* 0x000fce00078e02ff */
.L_x_151:
[----:B------:R-:W-:Y:S05]  /*4760*/  BSYNC B1 ;  /* 0x0000000000017941 */ /* 0x000fea0003800000 */
.L_x_150:
[----:B------:R-:W-:Y:S01]  /*4770*/  ISETP.LT.OR P4, PT, R3, 0x31, !P0 ;  /* 0x000000310300780c */ /* 0x000fe20004781670 */
[----:B------:R-:W-:Y:S01]  /*4780*/  @!P1 IMAD R49, R49, R89, R88 ;  /* 0x0000005931319224 */ /* 0x000fe200078e0258 */
[----:B------:R-:W-:Y:S01]  /*4790*/  BSSY B1, `(.L_x_152) ;  /* 0x000000a000017945 */ /* 0x000fe20003800000 */
[C---:B------:R-:W-:Y:S02]  /*47a0*/  ISETP.LT.OR P3, PT, R3.reuse, 0x32, !P0 ;  /* 0x000000320300780c */ /* 0x040fe40004761670 */
        /* <DEDUP_REMOVED lines=8> */
.L_x_153:
[----:B------:R-:W-:Y:S05]  /*4830*/  BSYNC B1 ;  /* 0x0000000000017941 */ /* 0x000fea0003800000 */
.L_x_152:
[----:B0-----:R-:W-:Y:S01]  /*4840*/  @!P4 IMAD R7, R50, R89, R88 ;  /* 0x000000593207c224 */ /* 0x001fe200078e0258 */
[----:B------:R-:W-:Y:S04]  /*4850*/  BSSY B1, `(.L_x_154) ;  /* 0x0000006000017945 */ /* 0x000fe80003800000 */
[----:B------:R0:W-:Y:S01]  /*4860*/  @!P4 STG.E.U8 desc[UR36][R10.64+0x30], R7 ;  /* 0x000030070a00c986 */ /* 0x0001e2000c101124 */
[----:B------:R-:W-:Y:S05]  /*4870*/  @P3 BRA `(.L_x_155) ;  /* 0x00000000000c3947 */ /* 0x000fea0003800000 */
[----:B--2---:R-:W0:Y:S02]  /*4880*/  LDG.E.U8 R91, desc[UR36][R12.64+0x31] ;  /* 0x000031240c5b7981 */ /* 0x004e24000c1e1100 */
[----:B0-----:R-:W-:-:S05]  /*4890*/  PRMT R7, R91, 0x8880, RZ ;  /* 0x000088805b077816 */ /* 0x001fca00000000ff */
[----:B------:R-:W-:-:S07]  /*48a0*/  IMAD R88, R7, R90, RZ ;  /* 0x0000005a07587224 */ /* 0x000fce00078e02ff */
.L_x_155:
[----:B------:R-:W-:Y:S05]  /*48b0*/  BSYNC B1 ;  /* 0x0000000000017941 */ /* 0x000fea0003800000 */
.L_x_154:
[----:B------:R-:W-:Y:S01]  /*48c0*/  @!P3 IMAD R51, R51, R89, R88 ;  /* 0x000000593333b224 */ /* 0x000fe200078e0258 */
[----:B------:R-:W-:Y:S04]  /*48d0*/  BSSY B1, `(.L_x_156) ;  /* 0x0000006000017945 */ /* 0x000fe80003800000 */
[----:B------:R0:W-:Y:S01]  /*48e0*/  @!P3 STG.E.U8 desc[UR36][R10.64+0x31], R51 ;  /* 0x000031330a00b986 */ /* 0x0001e2000c101124 */
[----:B------:R-:W-:Y:S05]  /*48f0*/  @P1 BRA `(.L_x_157) ;  /* 0x00000000000c1947 */ /* 0x000fea0003800000 */
[----:B--2---:R-:W0:Y:S02]  /*4900*/  LDG.E.U8 R91, desc[UR36][R4.64+0x38] ;  /* 0x00003824045b7981 */ /* 0x004e24000c1e1100 */
[----:B0-----:R-:W-:-:S05]  /*4910*/  PRMT R7, R91, 0x8880, RZ ;  /* 0x000088805b077816 */ /* 0x001fca00000000ff */
[----:B------:R-:W-:-:S07]  /*4920*/  IMAD R88, R7, R90, RZ ;  /* 0x0000005a07587224 */ /* 0x000fce00078e02ff */
.L_x_157:
[----:B------:R-:W-:Y:S05]  /*4930*/  BSYNC B1 ;  /* 0x0000000000017941 */ /* 0x000fea0003800000 */
.L_x_156:
[----:B0-----:R-:W-:Y:S01]  /*4940*/  @!P1 IMAD R7, R52, R89, R88 ;  /* 0x0000005934079224 */ /* 0x001fe200078e0258 */
[----:B------:R-:W-:Y:S04]  /*4950*/  BSSY B1, `(.L_x_158) ;  /* 0x0000006000017945 */ /* 0x000fe80003800000 */
[----:B------:R0:W-:Y:S01]  /*4960*/  @!P1 STG.E.U8 desc[UR36][R8.64+0x38], R7 ;  /* 0x0000380708009986 */ /* 0x0001e2000c101124 */
[----:B------:R-:W-:Y:S05]  /*4970*/  @P2 BRA `(.L_x_159) ;  /* 0x00000000000c2947 */ /* 0x000fea0003800000 */
[----:B--2---:R-:W0:Y:S02]  /*4980*/  LDG.E.U8 R91, desc[UR36][R4.64+0x39] ;  /* 0x00003924045b7981 */ /* 0x004e24000c1e1100 */
[----:B0-----:R-:W-:-:S05]  /*4990*/  PRMT R7, R91, 0x8880, RZ ;  /* 0x000088805b077816 */ /* 0x001fca00000000ff */
[----:B------:R-:W-:-:S07]  /*49a0*/  IMAD R88, R7, R90, RZ ;  /* 0x0000005a07587224 */ /* 0x000fce00078e02ff */
.L_x_159:
[----:B------:R-:W-:Y:S05]  /*49b0*/  BSYNC B1 ;  /* 0x0000000000017941 */ /* 0x000fea0003800000 */
.L_x_158:
[----:B------:R-:W-:Y:S01]  /*49c0*/  @!P2 IMAD R53, R53, R89, R88 ;  /* 0x000000593535a224 */ /* 0x000fe200078e0258 */
[----:B------:R-:W-:Y:S04]  /*49d0*/  BSSY B1, `(.L_x_160) ;  /* 0x0000006000017945 */ /* 0x000fe80003800000 */
[----:B------:R0:W-:Y:S01]  /*49e0*/  @!P2 STG.E.U8 desc[UR36][R8.64+0x39], R53 ;  /* 0x000039350800a986 */ /* 0x0001e2000c101124 */
[----:B------:R-:W-:Y:S05]  /*49f0*/  @P5 BRA `(.L_x_161) ;  /* 0x00000000000c5947 */ /* 0x000fea0003800000 */
[----:B--2---:R-:W2:Y:S02]  /*4a00*/  LDG.E.U8 R91, desc[UR36][R12.64+0x38] ;  /* 0x000038240c5b7981 */ /* 0x004ea4000c1e1100 */
[----:B--2---:R-:W-:-:S05]  /*4a10*/  PRMT R5, R91, 0x8880, RZ ;  /* 0x000088805b057816 */ /* 0x004fca00000000ff */
[----:B------:R-:W-:-:S07]  /*4a20*/  IMAD R88, R5, R90, RZ ;  /* 0x0000005a05587224 */ /* 0x000fce00078e02ff */
.L_x_161:
[----:B------:R-:W-:Y:S05]  /*4a30*/  BSYNC B1 ;  /* 0x0000000000017941 */ /* 0x000fea0003800000 */
.L_x_160:
[----:B------:R-:W-:Y:S01]  /*4a40*/  @!P5 IMAD R5, R54, R89, R88 ;  /* 0x000000593605d224 */ /* 0x000fe200078e0258 */
[----:B------:R-:W-:Y:S01]  /*4a50*/  ISETP.LT.OR P0, PT, R3, 0x3a, !P0 ;  /* 0x0000003a0300780c */ /* 0x000fe20004701670 */
[----:B------:R-:W-:Y:S03]  /*4a60*/  BSSY B1, `(.L_x_162) ;  /* 0x0000006000017945 */ /* 0x000fe60003800000 */
[----:B------:R0:W-:Y:S09]  /*4a70*/  @!P5 STG.E.U8 desc[UR36][R10.64+0x38], R5 ;  /* 0x000038050a00d986 */ /* 0x0001f2000c101124 */
[----:B------:R-:W-:Y:S05]  /*4a80*/  @P0 BRA `(.L_x_163) ;  /* 0x00000000000c0947 */ /* 0x000fea0003800000 */
[----:B--2---:R-:W2:Y:S02]  /*4a90*/  LDG.E.U8 R91, desc[UR36][R12.64+0x39] ;  /* 0x000039240c5b7981 */ /* 0x004ea4000c1e1100 */
[----:B--2---:R-:W-:-:S05]  /*4aa0*/  PRMT R3, R91, 0x8880, RZ ;  /* 0x000088805b037816 */ /* 0x004fca00000000ff */
[----:B------:R-:W-:-:S07]  /*4ab0*/  IMAD R88, R3, R90, RZ ;  /* 0x0000005a03587224 */ /* 0x000fce00078e02ff */
.L_x_163:
[----:B------:R-:W-:Y:S05]  /*4ac0*/  BSYNC B1 ;  /* 0x0000000000017941 */ /* 0x000fea0003800000 */
.L_x_162:
[----:B------:R-:W-:Y:S01]  /*4ad0*/  IMAD R55, R55, R89, R88 ;  /* 0x0000005937377224 */ /* 0x000fe200078e0258 */
[----:B------:R-:W-:Y:S06]  /*4ae0*/  @P0 BRA `(.L_x_164) ;  /* 0x0000000c00180947 */ /* 0x000fec0003800000 */
[----:B------:R0:W-:Y:S01]  /*4af0*/  STG.E.U8 desc[UR36][R10.64+0x39], R55 ;  /* 0x000039370a007986 */ /* 0x0001e2000c101124 */
[----:B------:R-:W-:Y:S05]  /*4b00*/  BRA `(.L_x_164) ;  /* 0x0000000c00107947 */ /* 0x000fea0003800000 */
.L_x_35:
[C---:B------:R-:W-:Y:S02]  /*4b10*/  ISETP.GE.AND P2, PT, R102.reuse, 0x1, PT ;  /* 0x000000016600780c */ /* 0x040fe40003f46270 */
[----:B------:R-:W-:Y:S02]  /*4b20*/  ISETP.GE.AND P1, PT, R102, 0x9, PT ;  /* 0x000000096600780c */ /* 0x000fe40003f26270 */
[C---:B------:R-:W-:Y:S02]  /*4b30*/  ISETP.LT.OR P4, PT, R3.reuse, 0x1, !P2 ;  /* 0x000000010300780c */ /* 0x040fe40005781670 */
[C---:B------:R-:W-:Y:S02]  /*4b40*/  ISETP.LT.OR P5, PT, R3.reuse, 0x2, !P2 ;  /* 0x000000020300780c */ /* 0x040fe400057a1670 */
[C---:B------:R-:W-:Y:S02]  /*4b50*/  ISETP.LT.OR P0, PT, R3.reuse, 0x1, !P1 ;  /* 0x000000010300780c */ /* 0x040fe40004f01670 */
[----:B------:R-:W-:-:S07]  /*4b60*/  ISETP.LT.OR P3, PT, R3, 0x2, !P1 ;  /* 0x000000020300780c */ /* 0x000fce0004f61670 */
[-C--:B------:R-:W-:Y:S02]  /*4b70*/  @!P4 IMAD R5, R56, R89.reuse, RZ ;  /* 0x000000593805c224 */ /* 0x080fe400078e02ff */
[-C--:B------:R-:W-:Y:S02]  /*4b80*/  @!P5 IMAD R57, R57, R89.reuse, RZ ;  /* 0x000000593939d224 */ /* 0x080fe400078e02ff */
[-C--:B------:R-:W-:Y:S01]  /*4b90*/  @!P0 IMAD R13, R58, R89.reuse, RZ ;  /* 0x000000593a0d8224 */ /* 0x080fe200078e02ff */
[----:B------:R0:W-:Y:S01]  /*4ba0*/  @!P4 STG.E.U8 desc[UR36][R94.64], R5 ;  /* 0x000000055e00c986 */ /* 0x0001e2000c101124 */
[----:B------:R-:W-:Y:S01]  /*4bb0*/  ISETP.LT.OR P4, PT, R3, 0x9, !P2 ;  /* 0x000000090300780c */ /* 0x000fe20005781670 */
[----:B------:R-:W-:Y:S02]  /*4bc0*/  @!P3 IMAD R59, R59, R89, RZ ;  /* 0x000000593b3bb224 */ /* 0x000fe400078e02ff */
[----:B------:R-:W-:Y:S01]  /*4bd0*/  @!P5 STG.E.U8 desc[UR36][R94.64+0x1], R57 ;  /* 0x000001395e00d986 */ /* 0x000fe2000c101124 */
[----:B------:R-:W-:-:S03]  /*4be0*/  ISETP.LT.OR P5, PT, R3, 0xa, !P2 ;  /* 0x0000000a0300780c */ /* 0x000fc600057a1670 */
[----:B------:R1:W-:Y:S01]  /*4bf0*/  @!P0 STG.E.U8 desc[UR36][R6.64], R13 ;  /* 0x0000000d06008986 */ /* 0x0003e2000c101124 */
[----:B------:R-:W-:-:S03]  /*4c00*/  ISETP.LT.OR P0, PT, R3, 0x9, !P1 ;  /* 0x000000090300780c */ /* 0x000fc60004f01670 */
[----:B------:R-:W-:Y:S01]  /*4c10*/  @!P3 STG.E.U8 desc[UR36][R6.64+0x1], R59 ;  /* 0x0000013b0600b986 */ /* 0x000fe2000c101124 */
[----:B------:R-:W-:Y:S01]  /*4c20*/  ISETP.LT.OR P3, PT, R3, 0xa, !P1 ;  /* 0x0000000a0300780c */ /* 0x000fe20004f61670 */
[----:B------:R-:W-:-:S04]  /*4c30*/  @!P4 IMAD R15, R60, R89, RZ ;  /* 0x000000593c0fc224 */ /* 0x000fc800078e02ff */
[-C--:B------:R-:W-:Y:S01]  /*4c40*/  @!P5 IMAD R61, R61, R89.reuse, RZ ;  /* 0x000000593d3dd224 */ /* 0x080fe200078e02ff */
[----:B------:R3:W-:Y:S01]  /*4c50*/  @!P4 STG.E.U8 desc[UR36][R94.64+0x8], R15 ;  /* 0x0000080f5e00c986 */ /* 0x0007e2000c101124 */
[C---:B------:R-:W-:Y:S02]  /*4c60*/  ISETP.LT.OR P4, PT, R3.reuse, 0x11, !P2 ;  /* 0x000000110300780c */ /* 0x040fe40005781670 */
[-C--:B0-----:R-:W-:Y:S01]  /*4c70*/  @!P0 IMAD R5, R62, R89.reuse, RZ ;  /* 0x000000593e058224 */ /* 0x081fe200078e02ff */
[----:B------:R-:W-:Y:S01]  /*4c80*/  @!P5 STG.E.U8 desc[UR36][R94.64+0x9], R61 ;  /* 0x0000093d5e00d986 */ /* 0x000fe2000c101124 */
[----:B------:R-:W-:Y:S02]  /*4c90*/  ISETP.LT.OR P5, PT, R3, 0x12, !P2 ;  /* 0x000000120300780c */ /* 0x000fe400057a1670 */
[----:B------:R-:W-:Y:S01]  /*4ca0*/  @!P3 IMAD R63, R63, R89, RZ ;  /* 0x000000593f3fb224 */ /* 0x000fe200078e02ff */
[----:B------:R0:W-:Y:S01]  /*4cb0*/  @!P0 STG.E.U8 desc[UR36][R6.64+0x8], R5 ;  /* 0x0000080506008986 */ /* 0x0001e2000c101124 */
[----:B------:R-:W-:-:S03]  /*4cc0*/  ISETP.LT.OR P0, PT, R3, 0x11, !P1 ;  /* 0x000000110300780c */ /* 0x000fc60004f01670 */
[----:B------:R-:W-:Y:S01]  /*4cd0*/  @!P3 STG.E.U8 desc[UR36][R6.64+0x9], R63 ;  /* 0x0000093f0600b986 */ /* 0x000fe2000c101124 */
[----:B------:R-:W-:Y:S01]  /*4ce0*/  ISETP.LT.OR P3, PT, R3, 0x12, !P1 ;  /* 0x000000120300780c */ /* 0x000fe20004f61670 */
[----:B-1----:R-:W-:-:S04]  /*4cf0*/  @!P4 IMAD R13, R64, R89, RZ ;  /* 0x00000059400dc224 */ /* 0x002fc800078e02ff */
[-C--:B------:R-:W-:Y:S01]  /*4d00*/  @!P5 IMAD R65, R65, R89.reuse, RZ ;  /* 0x000000594141d224 */ /* 0x080fe200078e02ff */
[----:B------:R1:W-:Y:S01]  /*4d10*/  @!P4 STG.E.U8 desc[UR36][R94.64+0x10], R13 ;  /* 0x0000100d5e00c986 */ /* 0x0003e2000c101124 */
[C---:B------:R-:W-:Y:S02]  /*4d20*/  ISETP.LT.OR P4, PT, R3.reuse, 0x19, !P2 ;  /* 0x000000190300780c */ /* 0x040fe40005781670 */
[-C--:B---3--:R-:W-:Y:S01]  /*4d30*/  @!P0 IMAD R15, R66, R89.reuse, RZ ;  /* 0x00000059420f8224 */ /* 0x088fe200078e02ff */
[----:B------:R-:W-:Y:S01]  /*4d40*/  @!P5 STG.E.U8 desc[UR36][R94.64+0x11], R65 ;  /* 0x000011415e00d986 */ /* 0x000fe2000c101124 */
[----:B------:R-:W-:Y:S02]  /*4d50*/  ISETP.LT.OR P5, PT, R3, 0x1a, !P2 ;  /* 0x0000001a0300780c */ /* 0x000fe400057a1670 */
[----:B------:R-:W-:Y:S01]  /*4d60*/  @!P3 IMAD R67, R67, R89, RZ ;  /* 0x000000594343b224 */ /* 0x000fe200078e02ff */
[----:B------:R3:W-:Y:S01]  /*4d70*/  @!P0 STG.E.U8 desc[UR36][R6.64+0x10], R15 ;  /* 0x0000100f06008986 */ /* 0x0007e2000c101124 */
[----:B------:R-:W-:-:S03]  /*4d80*/  ISETP.LT.OR P0, PT, R3, 0x19, !P1 ;  /* 0x000000190300780c */ /* 0x000fc60004f01670 */
[----:B------:R-:W-:Y:S01]  /*4d90*/  @!P3 STG.E.U8 desc[UR36][R6.64+0x11], R67 ;  /* 0x000011430600b986 */ /* 0x000fe2000c101124 */
[----:B------:R-:W-:Y:S01]  /*4da0*/  ISETP.LT.OR P3, PT, R3, 0x1a, !P1 ;  /* 0x0000001a0300780c */ /* 0x000fe20004f61670 */
[----:B0-----:R-:W-:-:S04]  /*4db0*/  @!P4 IMAD R5, R68, R89, RZ ;  /* 0x000000594405c224 */ /* 0x001fc800078e02ff */
[-C--:B------:R-:W-:Y:S01]  /*4dc0*/  @!P5 IMAD R69, R69, R89.reuse, RZ ;  /* 0x000000594545d224 */ /* 0x080fe200078e02ff */
[----:B------:R0:W-:Y:S01]  /*4dd0*/  @!P4 STG.E.U8 desc[UR36][R94.64+0x18], R5 ;  /* 0x000018055e00c986 */ /* 0x0001e2000c101124 */
[C---:B------:R-:W-:Y:S02]  /*4de0*/  ISETP.LT.OR P4, PT, R3.reuse, 0x21, !P2 ;  /* 0x000000210300780c */ /* 0x040fe40005781670 */
[-C--:B-1----:R-:W-:Y:S01]  /*4df0*/  @!P0 IMAD R13, R70, R89.reuse, RZ ;  /* 0x00000059460d8224 */ /* 0x082fe200078e02ff */
[----:B------:R-:W-:Y:S01]  /*4e00*/  @!P5 STG.E.U8 desc[UR36][R94.64+0x19], R69 ;  /* 0x000019455e00d986 */ /* 0x000fe2000c101124 */
[----:B------:R-:W-:Y:S02]  /*4e10*/  ISETP.LT.OR P5, PT, R3, 0x22, !P2 ;  /* 0x000000220300780c */ /* 0x000fe400057a1670 */
[----:B------:R-:W-:Y:S01]  /*4e20*/  @!P3 IMAD R71, R71, R89, RZ ;  /* 0x000000594747b224 */ /* 0x000fe200078e02ff */
[----:B------:R1:W-:Y:S01]  /*4e30*/  @!P0 STG.E.U8 desc[UR36][R6.64+0x18], R13 ;  /* 0x0000180d06008986 */ /* 0x0003e2000c101124 */
[----:B------:R-:W-:-:S03]  /*4e40*/  ISETP.LT.OR P0, PT, R3, 0x21, !P1 ;  /* 0x000000210300780c */ /* 0x000fc60004f01670 */
[----:B------:R-:W-:Y:S01]  /*4e50*/  @!P3 STG.E.U8 desc[UR36][R6.64+0x19], R71 ;  /* 0x000019470600b986 */ /* 0x000fe2000c101124 */
[----:B------:R-:W-:Y:S01]  /*4e60*/  ISETP.LT.OR P3, PT, R3, 0x22, !P1 ;  /* 0x000000220300780c */ /* 0x000fe20004f61670 */
[----:B---3--:R-:W-:-:S04]  /*4e70*/  @!P4 IMAD R15, R72, R89, RZ ;  /* 0x00000059480fc224 */ /* 0x008fc800078e02ff */
        /* <DEDUP_REMOVED lines=32> */
[----:B------:R-:W-:-:S02]  /*5080*/  ISETP.GE.AND P0, PT, R102, 0x81, PT ;  /* 0x000000816600780c */ /* 0x000fc40003f06270 */
[C---:B------:R-:W-:Y:S01]  /*5090*/  ISETP.LT.OR P5, PT, R3.reuse, 0x39, !P1 ;  /* 0x000000390300780c */ /* 0x040fe20004fa1670 */
[----:B------:R-:W-:Y:S01]  /*50a0*/  @!P3 STG.E.U8 desc[UR36][R6.64+0x31], R83 ;  /* 0x000031530600b986 */ /* 0x000fe2000c101124 */
[C---:B------:R-:W-:Y:S01]  /*50b0*/  ISETP.LT.OR P1, PT, R3.reuse, 0x3a, !P1 ;  /* 0x0000003a0300780c */ /* 0x040fe20004f21670 */
[----:B---3--:R-:W-:Y:S01]  /*50c0*/  @!P4 IMAD R15, R84, R89, RZ ;  /* 0x00000059540fc224 */ /* 0x008fe200078e02ff */
[----:B------:R-:W-:-:S03]  /*50d0*/  ISETP.LT.OR P3, PT, R3, 0x1, !P0 ;  /* 0x000000010300780c */ /* 0x000fc60004761670 */
[----:B------:R-:W-:Y:S01]  /*50e0*/  @!P2 IMAD R85, R85, R89, RZ ;  /* 0x000000595555a224 */ /* 0x000fe200078e02ff */
[----:B------:R-:W-:Y:S01]  /*50f0*/  @!P4 STG.E.U8 desc[UR36][R94.64+0x38], R15 ;  /* 0x0000380f5e00c986 */ /* 0x000fe2000c101124 */
[----:B------:R-:W-:-:S03]  /*5100*/  ISETP.LT.OR P4, PT, R3, 0x2, !P0 ;  /* 0x000000020300780c */ /* 0x000fc60004781670 */
[----:B------:R-:W-:Y:S01]  /*5110*/  @!P2 STG.E.U8 desc[UR36][R94.64+0x39], R85 ;  /* 0x000039555e00a986 */ /* 0x000fe2000c101124 */
[-C--:B0-----:R-:W-:Y:S01]  /*5120*/  @!P5 IMAD R5, R86, R89.reuse, RZ ;  /* 0x000000595605d224 */ /* 0x081fe200078e02ff */
[----:B------:R-:W-:Y:S01]  /*5130*/  ISETP.GE.AND P2, PT, R102, 0x89, PT ;  /* 0x000000896600780c */ /* 0x000fe20003f46270 */
[-C--:B------:R-:W-:Y:S02]  /*5140*/  @!P1 IMAD R87, R87, R89.reuse, RZ ;  /* 0x0000005957579224 */ /* 0x080fe400078e02ff */
[----:B-1----:R-:W-:Y:S01]  /*5150*/  @!P3 IMAD R13, R24, R89, RZ ;  /* 0x00000059180db224 */ /* 0x002fe200078e02ff */
[----:B------:R0:W-:Y:S01]  /*5160*/  @!P5 STG.E.U8 desc[UR36][R6.64+0x38], R5 ;  /* 0x000038050600d986 */ /* 0x0001e2000c101124 */
[----:B------:R-:W-:-:S03]  /*5170*/  ISETP.LT.OR P5, PT, R3, 0x1, !P2 ;  /* 0x000000010300780c */ /* 0x000fc600057a1670 */
[----:B------:R-:W-:Y:S01]  /*5180*/  @!P4 IMAD R25, R25, R89, RZ ;  /* 0x000000591919c224 */ /* 0x000fe200078e02ff */
[----:B------:R-:W-:Y:S01]  /*5190*/  @!P1 STG.E.U8 desc[UR36][R6.64+0x39], R87 ;  /* 0x0000395706009986 */ /* 0x000fe2000c101124 */
[----:B------:R-:W-:-:S03]  /*51a0*/  ISETP.LT.OR P1, PT, R3, 0x2, !P2 ;  /* 0x000000020300780c */ /* 0x000fc60005721670 */
[----:B------:R-:W-:Y:S01]  /*51b0*/  @!P3 STG.E.U8 desc[UR36][R8.64], R13 ;  /* 0x0000000d0800b986 */ /* 0x000fe2000c101124 */
[----:B------:R-:W-:-:S03]  /*51c0*/  ISETP.LT.OR P3, PT, R3, 0x9, !P0 ;  /* 0x000000090300780c */ /* 0x000fc60004761670 */
[----:B------:R-:W-:Y:S01]  /*51d0*/  @!P4 STG.E.U8 desc[UR36][R8.64+0x1], R25 ;  /* 0x000001190800c986 */ /* 0x000fe2000c101124 */
[----:B------:R-:W-:Y:S01]  /*51e0*/  ISETP.LT.OR P4, PT, R3, 0xa, !P0 ;  /* 0x0000000a0300780c */ /* 0x000fe20004781670 */
[----:B0-----:R-:W-:-:S04]  /*51f0*/  @!P5 IMAD R5, R26, R89, RZ ;  /* 0x000000591a05d224 */ /* 0x001fc800078e02ff */
[-C--:B------:R-:W-:Y:S01]  /*5200*/  @!P1 IMAD R27, R27, R89.reuse, RZ ;  /* 0x000000591b1b9224 */ /* 0x080fe200078e02ff */
[----:B------:R0:W-:Y:S01]  /*5210*/  @!P5 STG.E.U8 desc[UR36][R10.64], R5 ;  /* 0x000000050a00d986 */ /* 0x0001e2000c101124 */
[C---:B------:R-:W-:Y:S02]  /*5220*/  ISETP.LT.OR P5, PT, R3.reuse, 0x9, !P2 ;  /* 0x000000090300780c */ /* 0x040fe400057a1670 */
[-C--:B------:R-:W-:Y:S01]  /*5230*/  @!P3 IMAD R15, R28, R89.reuse, RZ ;  /* 0x000000591c0fb224 */ /* 0x080fe200078e02ff */
[----:B------:R-:W-:Y:S01]  /*5240*/  @!P1 STG.E.U8 desc[UR36][R10.64+0x1], R27 ;  /* 0x0000011b0a009986 */ /* 0x000fe2000c101124 */
[----:B------:R-:W-:Y:S02]  /*5250*/  ISETP.LT.OR P1, PT, R3, 0xa, !P2 ;  /* 0x0000000a0300780c */ /* 0x000fe40005721670 */
[----:B------:R-:W-:Y:S01]  /*5260*/  @!P4 IMAD R29, R29, R89, RZ ;  /* 0x000000591d1dc224 */ /* 0x000fe200078e02ff */
        /* <DEDUP_REMOVED lines=40> */
[----:B-1----:R-:W-:-:S04]  /*54f0*/  @!P5 IMAD R13, R42, R89, RZ ;  /* 0x000000592a0dd224 */ /* 0x002fc800078e02ff */
        /* <DEDUP_REMOVED lines=12> */
[----:B------:R-:W-:-:S04]  /*55c0*/  @!P1 IMAD R7, R46, R89, RZ ;  /* 0x000000592e079224 */ /* 0x000fc800078e02ff */
[-C--:B------:R-:W-:Y:S01]  /*55d0*/  @!P3 IMAD R47, R47, R89.reuse, RZ ;  /* 0x000000592f2fb224 */ /* 0x080fe200078e02ff */
[----:B------:R1:W-:Y:S01]  /*55e0*/  @!P1 STG.E.U8 desc[UR36][R10.64+0x28], R7 ;  /* 0x000028070a009986 */ /* 0x0003e2000c101124 */
[----:B------:R-:W-:Y:S02]  /*55f0*/  ISETP.LT.OR P1, PT, R3, 0x31, !P2 ;  /* 0x000000310300780c */ /* 0x000fe40005721670 */
[----:B------:R-:W-:Y:S01]  /*5600*/  @!P4 IMAD R49, R49, R89, RZ ;  /* 0x000000593131c224 */ /* 0x000fe200078e02ff */
[----:B------:R3:W-:Y:S01]  /*5610*/  @!P3 STG.E.U8 desc[UR36][R10.64+0x29], R47 ;  /* 0x0000292f0a00b986 */ /* 0x0007e2000c101124 */
[C---:B------:R-:W-:Y:S02]  /*5620*/  ISETP.LT.OR P3, PT, R3.reuse, 0x39, !P0 ;  /* 0x000000390300780c */ /* 0x040fe40004761670 */
[C---:B------:R-:W-:Y:S01]  /*5630*/  ISETP.LT.OR P0, PT, R3.reuse, 0x3a, !P0 ;  /* 0x0000003a0300780c */ /* 0x040fe20004701670 */
[----:B------:R3:W-:Y:S01]  /*5640*/  @!P4 STG.E.U8 desc[UR36][R8.64+0x31], R49 ;  /* 0x000031310800c986 */ /* 0x0007e2000c101124 */
[----:B------:R-:W-:-:S03]  /*5650*/  ISETP.LT.OR P4, PT, R3, 0x32, !P2 ;  /* 0x000000320300780c */ /* 0x000fc60005781670 */
[----:B------:R3:W-:Y:S01]  /*5660*/  @!P5 STG.E.U8 desc[UR36][R8.64+0x30], R13 ;  /* 0x0000300d0800d986 */ /* 0x0007e2000c101124 */
[C---:B------:R-:W-:Y:S02]  /*5670*/  ISETP.LT.OR P5, PT, R3.reuse, 0x39, !P2 ;  /* 0x000000390300780c */ /* 0x040fe400057a1670 */
[----:B------:R-:W-:Y:S01]  /*5680*/  ISETP.LT.OR P2, PT, R3, 0x3a, !P2 ;  /* 0x0000003a0300780c */ /* 0x000fe20005741670 */
[-C--:B------:R-:W-:Y:S02]  /*5690*/  @!P1 IMAD R3, R50, R89.reuse, RZ ;  /* 0x0000005932039224 */ /* 0x080fe400078e02ff */
[-C--:B0-----:R-:W-:Y:S02]  /*56a0*/  @!P3 IMAD R5, R52, R89.reuse, RZ ;  /* 0x000000593405b224 */ /* 0x081fe400078e02ff */
[-C--:B------:R-:W-:Y:S01]  /*56b0*/  @!P0 IMAD R53, R53, R89.reuse, RZ ;  /* 0x0000005935358224 */ /* 0x080fe200078e02ff */
[----:B------:R3:W-:Y:S01]  /*56c0*/  @!P1 STG.E.U8 desc[UR36][R10.64+0x30], R3 ;  /* 0x000030030a009986 */ /* 0x0007e2000c101124 */
[----:B------:R-:W-:-:S04]  /*56d0*/  @!P4 IMAD R51, R51, R89, RZ ;  /* 0x000000593333c224 */ /* 0x000fc800078e02ff */
[-C--:B-1----:R-:W-:Y:S01]  /*56e0*/  @!P5 IMAD R7, R54, R89.reuse, RZ ;  /* 0x000000593607d224 */ /* 0x082fe200078e02ff */
[----:B------:R3:W-:Y:S01]  /*56f0*/  @!P4 STG.E.U8 desc[UR36][R10.64+0x31], R51 ;  /* 0x000031330a00c986 */ /* 0x0007e2000c101124 */
[----:B------:R-:W-:-:S03]  /*5700*/  @!P2 IMAD R55, R55, R89, RZ ;  /* 0x000000593737a224 */ /* 0x000fc600078e02ff */
[----:B------:R3:W-:Y:S04]  /*5710*/  @!P3 STG.E.U8 desc[UR36][R8.64+0x38], R5 ;  /* 0x000038050800b986 */ /* 0x0007e8000c101124 */
[----:B------:R3:W-:Y:S04]  /*5720*/  @!P0 STG.E.U8 desc[UR36][R8.64+0x39], R53 ;  /* 0x0000393508008986 */ /* 0x0007e8000c101124 */
[----:B------:R3:W-:Y:S04]  /*5730*/  @!P5 STG.E.U8 desc[UR36][R10.64+0x38], R7 ;  /* 0x000038070a00d986 */ /* 0x0007e8000c101124 */
[----:B------:R3:W-:Y:S02]  /*5740*/  @!P2 STG.E.U8 desc[UR36][R10.64+0x39], R55 ;  /* 0x000039370a00a986 */ /* 0x0007e4000c101124 */
.L_x_164:
[----:B------:R-:W-:Y:S05]  /*5750*/  BSYNC B0 ;  /* 0x0000000000007941 */ /* 0x000fea0003800000 */
.L_x_34:
[----:B------:R-:W-:Y:S01]  /*5760*/  ULDC UR4, c[0x0][0xc] ;  /* 0x0000030000047ab9 */ /* 0x000fe20000000800 */
[----:B------:R-:W-:Y:S01]  /*5770*/  ULDC UR5, c[0x0][0x10] ;  /* 0x0000040000057ab9 */ /* 0x000fe20000000800 */
[----:B---3--:R-:W3:Y:S01]  /*5780*/  LDC R3, c[0x0][0x14] ;  /* 0x00000500ff037b82 */ /* 0x008ee20000000800 */
[----:B------:R-:W-:Y:S01]  /*5790*/  UIMAD.WIDE.U32 UR4, UR4, UR5, URZ ;  /* 0x00000005040472a5 */ /* 0x000fe2000f8e003f */
[----:B------:R-:W-:Y:S02]  /*57a0*/  IMAD.MOV.U32 R93, RZ, RZ, -0x1 ;  /* 0xffffffffff5d7424 */ /* 0x000fe400078e00ff */
[----:B------:R-:W-:-:S03]  /*57b0*/  IMAD.MOV.U32 R88, RZ, RZ, -0x1 ;  /* 0xffffffffff587424 */ /* 0x000fc600078e00ff */
[----:B---3--:R-:W-:-:S04]  /*57c0*/  IMAD.WIDE.U32 R16, R3, UR4, R16 ;  /* 0x0000000403107c25 */ /* 0x008fc8000f8e0010 */
[----:B------:R-:W-:Y:S01]  /*57d0*/  IMAD R3, R3, UR5, RZ ;  /* 0x0000000503037c24 */ /* 0x000fe2000f8e02ff */
[----:B------:R-:W-:Y:S02]  /*57e0*/  ULDC.64 UR4, c[0x0][0x650] ;  /* 0x0001940000047ab9 */ /* 0x000fe40000000a00 */
[----:B------:R-:W-:Y:S01]  /*57f0*/  ISETP.GE.U32.AND P0, PT, R16, UR4, PT ;  /* 0x0000000410007c0c */ /* 0x000fe2000bf06070 */
[--C-:B------:R-:W-:Y:S01]  /*5800*/  IMAD.IADD R17, R17, 0x1, R3.reuse ;  /* 0x0000000111117824 */ /* 0x100fe200078e0203 */
[----:B------:R-:W-:-:S04]  /*5810*/  PRMT R3, RZ, 0x7610, R3 ;  /* 0x00007610ff037816 */ /* 0x000fc80000000003 */
[----:B------:R-:W-:-:S13]  /*5820*/  ISETP.GE.U32.AND.EX P0, PT, R17, UR5, PT, P0 ;  /* 0x0000000511007c0c */ /* 0x000fda000bf06100 */
[----:B------:R-:W-:Y:S05]  /*5830*/  @P0 BRA `(.L_x_165) ;  /* 0x0000000400640947 */ /* 0x000fea0003800000 */
[----:B------:R-:W3:Y:S01]  /*5840*/  S2R R12, SR_CTAID.X ;  /* 0x00000000000c7919 */ /* 0x000ee20000002500 */
[----:B0-----:R-:W0:Y:S01]  /*5850*/  LDC.64 R10, c[0x0][0x628] ;  /* 0x00018a00ff0a7b82 */ /* 0x001e220000000a00 */
[----:B------:R-:W-:Y:S01]  /*5860*/  ULDC UR4, c[0x0][0x150] ;  /* 0x0000540000047ab9 */ /* 0x000fe20000000800 */
[----:B------:R-:W-:Y:S01]  /*5870*/  IMAD.MOV.U32 R8, RZ, RZ, R16 ;  /* 0x000000ffff087224 */ /* 0x000fe200078e0010 */
[----:B------:R-:W0:Y:S01]  /*5880*/  S2R R24, SR_CTAID.Y ;  /* 0x0000000000187919 */ /* 0x000e220000002600 */
[----:B------:R-:W-:-:S04]  /*5890*/  IMAD.MOV.U32 R9, RZ, RZ, R17 ;  /* 0x000000ffff097224 */ /* 0x000fc800078e0011 */
[----:B------:R-:W1:Y:S08]  /*58a0*/  LDC R21, c[0x0][0x144] ;  /* 0x00005100ff157b82 */ /* 0x000e700000000800 */
[----:B------:R-:W1:Y:S08]  /*58b0*/  LDC R0, c[0x0][0x630] ;  /* 0x00018c00ff007b82 */ /* 0x000e700000000800 */
[----:B------:R-:W1:Y:S01]  /*58c0*/  LDC.64 R14, c[0x0][0x620] ;  /* 0x00018800ff0e7b82 */ /* 0x000e620000000a00 */
[----:B0-----:R-:W-:-:S04]  /*58d0*/  ISETP.NE.U32.AND P0, PT, R10, RZ, PT ;  /* 0x000000ff0a00720c */ /* 0x001fc80003f05070 */
[----:B------:R-:W-:Y:S02]  /*58e0*/  ISETP.NE.AND.EX P0, PT, R11, RZ, PT, P0 ;  /* 0x000000ff0b00720c */ /* 0x000fe40003f05300 */
[----:B---3--:R-:W-:-:S05]  /*58f0*/  I2FP.F32.U32 R3, R12 ;  /* 0x0000000c00037245 */ /* 0x008fca0000201000 */
[----:B------:R-:W-:-:S04]  /*5900*/  FMUL R3, R3, UR4 ;  /* 0x0000000403037c20 */ /* 0x000fc80008400000 */
[----:B------:R0:W3:Y:S02]  /*5910*/  F2I.U32.TRUNC.NTZ R20, R3 ;  /* 0x0000000300147305 */ /* 0x0000e4000020f000 */
[----:B------:R-:W-:Y:S05]  /*5920*/  @!P0 BRA `(.L_x_166) ;  /* 0x0000000000288947 */ /* 0x000fea0003800000 */
[----:B0-----:R-:W0:Y:S02]  /*5930*/  LDC R3, c[0x0][0x634] ;  /* 0x00018d00ff037b82 */ /* 0x001e240000000800 */
        /* <DEDUP_REMOVED lines=9> */
.L_x_166:
[----:B------:R-:W2:Y:S01]  /*59d0*/  LDC.64 R28, c[0x0][0x640] ;  /* 0x00019000ff1c7b82 */ /* 0x000ea20000000a00 */
[-CC-:B-1----:R-:W-:Y:S01]  /*59e0*/  SHF.R.U64 R88, R8, R0.reuse, R9.reuse ;  /* 0x0000000008587219 */ /* 0x182fe20000001209 */
[----:B---3--:R-:W-:Y:S01]  /*59f0*/  IMAD.MOV R20, RZ, RZ, -R20 ;  /* 0x000000ffff147224 */ /* 0x008fe200078e0a14 */
[----:B------:R-:W-:Y:S01]  /*5a00*/  SHF.R.U32.HI R0, RZ, R0, R9 ;  /* 0x00000000ff007219 */ /* 0x000fe20000011609 */
[----:B------:R-:W-:Y:S01]  /*5a10*/  ULDC UR4, c[0x0][0x154] ;  /* 0x0000550000047ab9 */ /* 0x000fe20000000800 */
[----:B0-----:R-:W-:Y:S01]  /*5a20*/  IADD3 R3, P0, RZ, -R88, RZ ;  /* 0x80000058ff037210 */ /* 0x001fe20007f1e0ff */
[----:B------:R-:W-:Y:S02]  /*5a30*/  IMAD R21, R21, R20, R12 ;  /* 0x0000001415157224 */ /* 0x000fe400078e020c */
[----:B------:R-:W0:Y:S01]  /*5a40*/  LDC R6, c[0x0][0x618] ;  /* 0x00018600ff067b82 */ /* 0x000e220000000800 */
[----:B------:R-:W-:Y:S02]  /*5a50*/  IMAD.MOV.U32 R7, RZ, RZ, 0x1 ;  /* 0x00000001ff077424 */ /* 0x000fe400078e00ff */
[----:B------:R-:W-:-:S04]  /*5a60*/  IMAD.X R5, RZ, RZ, ~R0, P0 ;  /* 0x000000ffff057224 */ /* 0x000fc800000e0e00 */
[-C--:B------:R-:W-:Y:S01]  /*5a70*/  IMAD R0, R5, R14.reuse, RZ ;  /* 0x0000000e05007224 */ /* 0x080fe200078e02ff */
[----:B------:R-:W1:Y:S01]  /*5a80*/  LDC R8, c[0x0][0x608] ;  /* 0x00018200ff087b82 */ /* 0x000e620000000800 */
[----:B------:R-:W-:-:S04]  /*5a90*/  IMAD.WIDE.U32 R4, R3, R14, R16 ;  /* 0x0000000e03047225 */ /* 0x000fc800078e0010 */
[----:B------:R-:W-:Y:S01]  /*5aa0*/  IMAD R3, R3, R15, R0 ;  /* 0x0000000f03037224 */ /* 0x000fe200078e0200 */
[----:B------:R-:W-:Y:S02]  /*5ab0*/  I2FP.F32.U32 R0, R24 ;  /* 0x0000001800007245 */ /* 0x000fe40000201000 */
[----:B------:R-:W3:Y:S01]  /*5ac0*/  LDC R26, c[0x0][0x658] ;  /* 0x00019600ff1a7b82 */ /* 0x000ee20000000800 */
[----:B------:R-:W-:Y:S01]  /*5ad0*/  IMAD.IADD R3, R5, 0x1, R3 ;  /* 0x0000000105037824 */ /* 0x000fe200078e0203 */
[----:B--2---:R-:W-:Y:S01]  /*5ae0*/  ISETP.NE.U32.AND P0, PT, R28, RZ, PT ;  /* 0x000000ff1c00720c */ /* 0x004fe20003f05070 */
[----:B------:R-:W-:Y:S01]  /*5af0*/  FMUL R0, R0, UR4 ;  /* 0x0000000400007c20 */ /* 0x000fe20008400000 */
[----:B------:R-:W-:Y:S02]  /*5b00*/  IMAD.MOV.U32 R5, RZ, RZ, -0x1 ;  /* 0xffffffffff057424 */ /* 0x000fe400078e00ff */
[----:B------:R-:W-:Y:S01]  /*5b10*/  ISETP.NE.AND.EX P0, PT, R29, RZ, PT, P0 ;  /* 0x000000ff1d00720c */ /* 0x000fe20003f05300 */
[----:B------:R2:W2:Y:S01]  /*5b20*/  F2I.U32.TRUNC.NTZ R13, R0 ;  /* 0x00000000000d7305 */ /* 0x0004a2000020f000 */
[----:B------:R-:W2:Y:S01]  /*5b30*/  LDC R15, c[0x0][0x148] ;  /* 0x00005200ff0f7b82 */ /* 0x000ea20000000800 */
[----:B0-----:R-:W-:-:S02]  /*5b40*/  SHF.R.U64 R12, R4, R6, R3 ;  /* 0x00000006040c7219 */ /* 0x001fc40000001203 */
[----:B------:R-:W-:-:S05]  /*5b50*/  SHF.R.U32.HI R3, RZ, R6, R3 ;  /* 0x00000006ff037219 */ /* 0x000fca0000011603 */
[----:B------:R-:W0:Y:S01]  /*5b60*/  LDC R20, c[0x0][0x600] ;  /* 0x00018000ff147b82 */ /* 0x000e220000000800 */
[-CC-:B-1----:R-:W-:Y:S02]  /*5b70*/  SHF.R.U64 R10, R12, R8.reuse, R3.reuse ;  /* 0x000000080c0a7219 */ /* 0x182fe40000001203 */
[----:B------:R-:W-:-:S05]  /*5b80*/  SHF.R.U32.HI R3, RZ, R8, R3 ;  /* 0x00000008ff037219 */ /* 0x000fca0000011603 */
[----:B------:R-:W1:Y:S01]  /*5b90*/  LDC R27, c[0x0][0x648] ;  /* 0x00019200ff1b7b82 */ /* 0x000e620000000800 */
[-C--:B---3--:R-:W-:Y:S02]  /*5ba0*/  SHF.L.U32 R4, R5, R26.reuse, RZ ;  /* 0x0000001a05047219 */ /* 0x088fe400000006ff */
[-CC-:B------:R-:W-:Y:S02]  /*5bb0*/  SHF.R.U64 R14, R10, R26.reuse, R3.reuse ;  /* 0x0000001a0a0e7219 */ /* 0x180fe40000001203 */
[----:B------:R-:W-:Y:S02]  /*5bc0*/  SHF.R.U32.HI R5, RZ, R26, R3 ;  /* 0x0000001aff057219 */ /* 0x000fe40000011603 */
[----:B------:R-:W-:Y:S01]  /*5bd0*/  LOP3.LUT R25, RZ, R4, RZ, 0x33, !PT ;  /* 0x00000004ff197212 */ /* 0x000fe200078e33ff */
[----:B------:R-:W3:Y:S01]  /*5be0*/  LDC R30, c[0x0][0x638] ;  /* 0x00018e00ff1e7b82 */ /* 0x000ee20000000800 */
[----:B------:R-:W-:Y:S01]  /*5bf0*/  SHF.L.U32 R26, R7, R26, RZ ;  /* 0x0000001a071a7219 */ /* 0x000fe200000006ff */
[----:B------:R-:W-:-:S06]  /*5c00*/  IMAD.MOV.U32 R4, RZ, RZ, R14 ;  /* 0x000000ffff047224 */ /* 0x000fcc00078e000e */
[----:B------:R-:W0:Y:S01]  /*5c10*/  LDC R31, c[0x0][0x610] ;  /* 0x00018400ff1f7b82 */ /* 0x000e220000000800 */
        /* <DEDUP_REMOVED lines=11> */
.L_x_167:
[----:B------:R-:W-:Y:S01]  /*5cd0*/  ISETP.NE.AND P0, PT, R2, 0x1, PT ;  /* 0x000000010200780c */ /* 0x000fe20003f05270 */
[----:B0-----:R-:W-:Y:S01]  /*5ce0*/  VIADD R7, R20, 0xffffffff ;  /* 0xffffffff14077836 */ /* 0x001fe20000000000 */
[----:B-12---:R-:W-:Y:S01]  /*5cf0*/  SHF.R.U64 R0, R4, R27, R5 ;  /* 0x0000001b04007219 */ /* 0x006fe20000001205 */
[----:B------:R-:W-:Y:S01]  /*5d00*/  IMAD.MOV R13, RZ, RZ, -R13 ;  /* 0x000000ffff0d7224 */ /* 0x000fe200078e0a0d */
[----:B------:R-:W-:Y:S01]  /*5d10*/  LOP3.LUT R5, R10, R25, RZ, 0xc0, !PT ;  /* 0x000000190a057212 */ /* 0x000fe200078ec0ff */
[----:B------:R-:W-:Y:S01]  /*5d20*/  IMAD.MOV.U32 R4, RZ, RZ, 0x1 ;  /* 0x00000001ff047424 */ /* 0x000fe200078e00ff */
[----:B------:R-:W-:Y:S01]  /*5d30*/  LOP3.LUT R12, R12, R7, RZ, 0xc0, !PT ;  /* 0x000000070c0c7212 */ /* 0x000fe200078ec0ff */
[----:B------:R-:W-:Y:S02]  /*5d40*/  IMAD.MOV R3, RZ, RZ, -R0 ;  /* 0x000000ffff037224 */ /* 0x000fe400078e0a00 */
[----:B------:R-:W-:Y:S02]  /*5d50*/  IMAD R0, R26, R0, R5 ;  /* 0x000000001a007224 */ /* 0x000fe400078e0205 */
[----:B---3--:R-:W-:-:S02]  /*5d60*/  IMAD R3, R3, R30, R14 ;  /* 0x0000001e03037224 */ /* 0x008fc400078e020e */
[----:B------:R-:W-:Y:S02]  /*5d70*/  @P0 IMAD R21, R15, R13, R24 ;  /* 0x0000000d0f150224 */ /* 0x000fe400078e0218 */
[----:B------:R-:W-:Y:S01]  /*5d80*/  IMAD R5, R3, R20, R12 ;  /* 0x0000001403057224 */ /* 0x000fe200078e020c */
[----:B------:R-:W-:Y:S01]  /*5d90*/  PRMT R3, R4, 0x7610, R3 ;  /* 0x0000761004037816 */ /* 0x000fe20000000003 */
[----:B------:R-:W-:-:S05]  /*5da0*/  IMAD R0, R0, R31, R21 ;  /* 0x0000001f00007224 */ /* 0x000fca00078e0215 */
[----:B------:R-:W-:Y:S02]  /*5db0*/  SEL R93, R5, R0, !P0 ;  /* 0x00000000055d7207 */ /* 0x000fe40004000000 */
[----:B------:R-:W-:-:S07]  /*5dc0*/  SEL R0, R0, R5, !P0 ;  /* 0x0000000500007207 */ /* 0x000fce0004000000 */
.L_x_165:
[----:B------:R-:W-:Y:S01]  /*5dd0*/  LOP3.LUT P0, RZ, R3, 0xff, RZ, 0xc0, !PT ;  /* 0x000000ff03ff7812 */ /* 0x000fe2000780c0ff */
[----:B------:R-:W-:-:S12]  /*5de0*/  IMAD.MOV.U32 R92, RZ, RZ, R0 ;  /* 0x000000ffff5c7224 */ /* 0x000fd800078e0000 */
[----:B------:R-:W-:Y:S05]  /*5df0*/  @P0 BRA `(.L_x_168) ;  /* 0xffffffb400000947 */ /* 0x000fea000383ffff */
[----:B------:R-:W-:Y:S05]  /*5e00*/  EXIT ;  /* 0x000000000000794d */ /* 0x000fea0003800000 */
.L_x_7:
[----:B0-----:R-:W-:Y:S01]  /*5e10*/  ULDC.64 UR4, c[0x0][0x650] ;  /* 0x0001940000047ab9 */ /* 0x001fe20000000a00 */
        /* <DEDUP_REMOVED lines=25> */
.L_x_170:
[----:B------:R-:W0:Y:S01]  /*5fb0*/  LDC.64 R28, c[0x0][0x640] ;  /* 0x00019000ff1c7b82 */ /* 0x000e220000000a00 */
[-CC-:B------:R-:W-:Y:S01]  /*5fc0*/  SHF.R.U64 R22, R12, R6.reuse, R13.reuse ;  /* 0x000000060c167219 */ /* 0x180fe2000000120d */
[----:B------:R-:W-:Y:S01]  /*5fd0*/  IMAD.MOV.U32 R30, RZ, RZ, 0x1 ;  /* 0x00000001ff1e7424 */ /* 0x000fe200078e00ff */
[----:B------:R-:W-:Y:S02]  /*5fe0*/  SHF.R.U32.HI R6, RZ, R6, R13 ;  /* 0x00000006ff067219 */ /* 0x000fe4000001160d */
        /* <DEDUP_REMOVED lines=8> */
[----:B------:R-:W-:Y:S01]  /*6070*/  IMAD.IADD R9, R9, 0x1, R11 ;  /* 0x0000000109097824 */ /* 0x000fe200078e020b */
[----:B0-----:R-:W-:-:S04]  /*6080*/  ISETP.NE.U32.AND P0, PT, R28, RZ, PT ;  /* 0x000000ff1c00720c */ /* 0x001fc80003f05070 */
[----:B------:R-:W-:Y:S02]  /*6090*/  ISETP.NE.AND.EX P0, PT, R29, RZ, PT, P0 ;  /* 0x000000ff1d00720c */ /* 0x000fe40003f05300 */
[----:B------:R-:W0:Y:S01]  /*60a0*/  LDC R20, c[0x0][0x600] ;  /* 0x00018000ff147b82 */ /* 0x000e220000000800 */
[-CC-:B-1----:R-:W-:Y:S01]  /*60b0*/  SHF.R.U64 R14, R8, R10.reuse, R9.reuse ;  /* 0x0000000a080e7219 */ /* 0x182fe20000001209 */
[----:B------:R-:W-:Y:S01]  /*60c0*/  IMAD.MOV.U32 R8, RZ, RZ, -0x1 ;  /* 0xffffffffff087424 */ /* 0x000fe200078e00ff */
[----:B------:R-:W-:-:S05]  /*60d0*/  SHF.R.U32.HI R9, RZ, R10, R9 ;  /* 0x0000000aff097219 */ /* 0x000fca0000011609 */
[----:B------:R-:W1:Y:S01]  /*60e0*/  LDC R24, c[0x0][0x648] ;  /* 0x00019200ff187b82 */ /* 0x000e620000000800 */
[-CC-:B--2---:R-:W-:Y:S02]  /*60f0*/  SHF.R.U64 R23, R14, R12.reuse, R9.reuse ;  /* 0x0000000c0e177219 */ /* 0x184fe40000001209 */
[----:B------:R-:W-:-:S05]  /*6100*/  SHF.R.U32.HI R6, RZ, R12, R9 ;  /* 0x0000000cff067219 */ /* 0x000fca0000011609 */
[----:B------:R-:W2:Y:S01]  /*6110*/  LDC R26, c[0x0][0x638] ;  /* 0x00018e00ff1a7b82 */ /* 0x000ea20000000800 */
[-C--:B---3--:R-:W-:Y:S02]  /*6120*/  SHF.L.U32 R8, R8, R27.reuse, RZ ;  /* 0x0000001b08087219 */ /* 0x088fe400000006ff */
[-CC-:B------:R-:W-:Y:S02]  /*6130*/  SHF.R.U64 R25, R23, R27.reuse, R6.reuse ;  /* 0x0000001b17197219 */ /* 0x180fe40000001206 */
[----:B------:R-:W-:Y:S02]  /*6140*/  LOP3.LUT R32, RZ, R8, RZ, 0x33, !PT ;  /* 0x00000008ff207212 */ /* 0x000fe400078e33ff */
[----:B------:R-:W-:Y:S01]  /*6150*/  SHF.R.U32.HI R9, RZ, R27, R6 ;  /* 0x0000001bff097219 */ /* 0x000fe20000011606 */
[----:B------:R-:W3:Y:S01]  /*6160*/  LDC R31, c[0x0][0x610] ;  /* 0x00018400ff1f7b82 */ /* 0x000ee20000000800 */
[----:B------:R-:W-:Y:S01]  /*6170*/  IMAD.MOV.U32 R8, RZ, RZ, R25 ;  /* 0x000000ffff087224 */ /* 0x000fe200078e0019 */
[----:B------:R-:W-:Y:S06]  /*6180*/  @!P0 BRA `(.L_x_171) ;  /* 0x0000000000288947 */ /* 0x000fec0003800000 */
        /* <DEDUP_REMOVED lines=10> */
.L_x_171:
[----:B------:R-:W-:Y:S01]  /*6230*/  ISETP.NE.AND P0, PT, R2, 0x1, PT ;  /* 0x000000010200780c */ /* 0x000fe20003f05270 */
[----:B------:R-:W-:Y:S01]  /*6240*/  IMAD.MOV.U32 R13, RZ, RZ, R22 ;  /* 0x000000ffff0d7224 */ /* 0x000fe200078e0016 */
[----:B-1----:R-:W-:Y:S01]  /*6250*/  SHF.R.U64 R6, R8, R24, R9 ;  /* 0x0000001808067219 */ /* 0x002fe20000001209 */
[----:B0-----:R-:W-:Y:S01]  /*6260*/  VIADD R9, R20, 0xffffffff ;  /* 0xffffffff14097836 */ /* 0x001fe20000000000 */
[----:B------:R-:W-:Y:S02]  /*6270*/  SHF.L.U32 R30, R30, R27, RZ ;  /* 0x0000001b1e1e7219 */ /* 0x000fe400000006ff */
[----:B------:R-:W-:Y:S01]  /*6280*/  LOP3.LUT R5, R23, R32, RZ, 0xc0, !PT ;  /* 0x0000002017057212 */ /* 0x000fe200078ec0ff */
[----:B------:R-:W-:-:S04]  /*6290*/  IMAD.MOV R8, RZ, RZ, -R6 ;  /* 0x000000ffff087224 */ /* 0x000fc800078e0a06 */
[----:B------:R-:W-:Y:S01]  /*62a0*/  IMAD R6, R30, R6, R5 ;  /* 0x000000061e067224 */ /* 0x000fe200078e0205 */
[----:B------:R-:W-:Y:S01]  /*62b0*/  LOP3.LUT R5, R14, R9, RZ, 0xc0, !PT ;  /* 0x000000090e057212 */ /* 0x000fe200078ec0ff */
[----:B------:R-:W-:Y:S02]  /*62c0*/  @P0 IMAD R3, R7, R21, R4 ;  /* 0x0000001507030224 */ /* 0x000fe400078e0204 */
[----:B--2---:R-:W-:Y:S02]  /*62d0*/  IMAD R4, R8, R26, R25 ;  /* 0x0000001a08047224 */ /* 0x004fe400078e0219 */
[----:B---3--:R-:W-:Y:S02]  /*62e0*/  IMAD R3, R6, R31, R3 ;  /* 0x0000001f06037224 */ /* 0x008fe400078e0203 */
[----:B------:R-:W-:Y:S02]  /*62f0*/  IMAD R4, R4, R20, R5 ;  /* 0x0000001404047224 */ /* 0x000fe400078e0205 */
[----:B------:R-:W-:-:S03]  /*6300*/  IMAD.MOV.U32 R6, RZ, RZ, 0x1 ;  /* 0x00000001ff067424 */ /* 0x000fc600078e00ff */
[----:B------:R-:W-:Y:S02]  /*6310*/  SEL R20, R4, R3, !P0 ;  /* 0x0000000304147207 */ /* 0x000fe40004000000 */
[----:B------:R-:W-:-:S07]  /*6320*/  SEL R11, R3, R4, !P0 ;  /* 0x00000004030b7207 */ /* 0x000fce0004000000 */
.L_x_169:
[----:B------:R-:W-:-:S08]  /*6330*/  NOP ;  /* 0x0000000000007918 */ /* 0x000fd00000000000 */
[----:B------:R-:W0:-:S00]  /*6340*/  USETMAXREG.DEALLOC.CTAPOOL 0x28 ;  /* 0x00000028000079c8 */ /* 0x000e0000080e0500 */
[----:B0-----:R-:W-:-:S13]  /*6350*/  ISETP.NE.AND P0, PT, R0, RZ, PT ;  /* 0x000000ff0000720c */ /* 0x001fda0003f05270 */
[----:B------:R-:W-:Y:S05]  /*6360*/  @P0 EXIT ;  /* 0x000000000000094d */ /* 0x000fea0003800000 */
[----:B------:R-:W-:Y:S01]  /*6370*/  LOP3.LUT P0, RZ, R6, 0xff, RZ, 0xc0, !PT ;  /* 0x000000ff06ff7812 */ /* 0x000fe2000780c0ff */
[----:B------:R-:W-:Y:S02]  /*6380*/  IMAD.MOV.U32 R0, RZ, RZ, 0x1 ;  /* 0x00000001ff007424 */ /* 0x000fe400078e00ff */
[----:B------:R-:W-:-:S10]  /*6390*/  IMAD.MOV.U32 R12, RZ, RZ, RZ ;  /* 0x000000ffff0c7224 */ /* 0x000fd400078e00ff */
[----:B------:R-:W-:Y:S05]  /*63a0*/  @!P0 BRA `(.L_x_172) ;  /* 0x0000000c00788947 */ /* 0x000fea0003800000 */
[----:B------:R-:W0:Y:S01]  /*63b0*/  LDC R0, c[0x0][0x28c] ;  /* 0x0000a300ff007b82 */ /* 0x000e220000000800 */
[----:B------:R-:W-:Y:S01]  /*63c0*/  ULDC UR5, c[0x0][0x658] ;  /* 0x0001960000057ab9 */ /* 0x000fe20000000800 */
[----:B------:R-:W-:Y:S01]  /*63d0*/  UMOV UR11, 0xffffffff ;  /* 0xffffffff000b7882 */ /* 0x000fe20000000000 */
[----:B------:R-:W-:Y:S01]  /*63e0*/  UMOV UR15, 0x1 ;  /* 0x00000001000f7882 */ /* 0x000fe20000000000 */
[----:B------:R-:W-:Y:S01]  /*63f0*/  USHF.L.U32 UR11, UR11, UR5, URZ ;  /* 0x000000050b0b7299 */ /* 0x000fe2000800063f */
[----:B------:R-:W-:Y:S01]  /*6400*/  BSSY B0, `(.L_x_172) ;  /* 0x00000d8000007945 */ /* 0x000fe20003800000 */
[----:B------:R-:W-:Y:S01]  /*6410*/  ULDC UR9, c[0x0][0xc] ;  /* 0x0000030000097ab9 */ /* 0x000fe20000000800 */
[----:B------:R-:W-:Y:S01]  /*6420*/  ULDC UR12, c[0x0][0x10] ;  /* 0x00000400000c7ab9 */ /* 0x000fe20000000800 */
[----:B------:R-:W1:Y:S01]  /*6430*/  S2UR UR8, SR_CgaCtaId ;  /* 0x00000000000879c3 */ /* 0x000e620000008800 */
[----:B------:R-:W-:Y:S01]  /*6440*/  USHF.L.U32 UR5, UR15, UR5, URZ ;  /* 0x000000050f057299 */ /* 0x000fe2000800063f */
[----:B------:R-:W-:Y:S01]  /*6450*/  IMAD.MOV.U32 R10, RZ, RZ, 0x1 ;  /* 0x00000001ff0a7424 */ /* 0x000fe200078e00ff */
[----:B------:R-:W-:Y:S01]  /*6460*/  LOP3.LUT R9, R19, 0x2, RZ, 0xfc, !PT ;  /* 0x0000000213097812 */ /* 0x000fe200078efcff */
[----:B------:R-:W-:Y:S01]  /*6470*/  IMAD.MOV.U32 R12, RZ, RZ, RZ ;  /* 0x000000ffff0c7224 */ /* 0x000fe200078e00ff */
[----:B------:R-:W-:Y:S01]  /*6480*/  ULDC UR4, c[0x0][0x600] ;  /* 0x0001800000047ab9 */ /* 0x000fe20000000800 */
[----:B------:R-:W-:Y:S01]  /*6490*/  UMOV UR20, 0x5 ;  /* 0x0000000500147882 */ /* 0x000fe20000000000 */
[----:B------:R-:W-:Y:S01]  /*64a0*/  UIADD3 UR4, UR4, -0x1, URZ ;  /* 0xffffffff04047890 */ /* 0x000fe2000fffe03f */
[----:B------:R-:W-:Y:S01]  /*64b0*/  ULDC.64 UR28, c[0x0][0x198] ;  /* 0x00006600001c7ab9 */ /* 0x000fe20000000a00 */
[----:B0-----:R-:W-:-:S05]  /*64c0*/  VIADD R0, R0, 0x7f ;  /* 0x0000007f00007836 */ /* 0x001fca0000000000 */
[----:B------:R-:W-:Y:S01]  /*64d0*/  SHF.R.S32.HI R3, RZ, 0x1f, R0 ;  /* 0x0000001fff037819 */ /* 0x000fe20000011400 */
[----:B-1----:R-:W-:-:S03]  /*64e0*/  ULOP3.LUT UR10, UR8, 0x1, URZ, 0xc0, !UPT ;  /* 0x00000001080a7892 */ /* 0x002fc6000f8ec03f */
[----:B------:R-:W-:Y:S01]  /*64f0*/  LEA.HI R3, R3, R0, RZ, 0x7 ;  /* 0x0000000003037211 */ /* 0x000fe200078f38ff */
[----:B------:R-:W-:Y:S01]  /*6500*/  USHF.L.U32 UR7, UR8, 0xc, URZ ;  /* 0x0000000c08077899 */ /* 0x000fe2000800063f */
[----:B------:R-:W-:Y:S01]  /*6510*/  IMAD.MOV.U32 R0, RZ, RZ, 0x1 ;  /* 0x00000001ff007424 */ /* 0x000fe200078e00ff */
[----:B------:R-:W-:Y:S01]  /*6520*/  USHF.R.U32.HI UR27, URZ, 0x1, UR8 ;  /* 0x000000013f1b7899 */ /* 0x000fe20008011608 */
[----:B------:R-:W-:Y:S01]  /*6530*/  SHF.R.S32.HI R3, RZ, 0x7, R3 ;  /* 0x00000007ff037819 */ /* 0x000fe20000011403 */
[----:B------:R-:W-:Y:S02]  /*6540*/  USHF.L.U32 UR6, UR8, 0x5, URZ ;  /* 0x0000000508067899 */ /* 0x000fe4000800063f */
[----:B------:R-:W-:Y:S02]  /*6550*/  ULOP3.LUT UR8, UR8, 0xfffffffe, URZ, 0xc0, !UPT ;  /* 0xfffffffe08087892 */ /* 0x000fe4000f8ec03f */
[----:B------:R-:W-:Y:S01]  /*6560*/  UISETP.GT.U32.AND UP0, UPT, UR10, 0xffff, UPT ;  /* 0x0000ffff0a00788c */ /* 0x000fe2000bf04070 */
[----:B------:R-:W-:Y:S01]  /*6570*/  VIADD R8, R3, 0x1 ;  /* 0x0000000103087836 */ /* 0x000fe20000000000 */
[----:B------:R-:W-:-:S02]  /*6580*/  ULOP3.LUT UR13, UR7, 0x1000, URZ, 0xc0, !UPT ;  /* 0x00001000070d7892 */ /* 0x000fc4000f8ec03f */
[----:B------:R-:W-:Y:S02]  /*6590*/  ULOP3.LUT UR7, URZ, UR11, URZ, 0x33, !UPT ;  /* 0x0000000b3f077292 */ /* 0x000fe4000f8e333f */
[----:B------:R-:W-:Y:S02]  /*65a0*/  USHF.L.U32 UR14, UR15, UR8, URZ ;  /* 0x000000080f0e7299 */ /* 0x000fe4000800063f */
[----:B------:R-:W-:Y:S02]  /*65b0*/  ULOP3.LUT UR11, UR8, 0x1, URZ, 0xfc, !UPT ;  /* 0x00000001080b7892 */ /* 0x000fe4000f8efc3f */
[----:B------:R-:W-:Y:S02]  /*65c0*/  UIMAD.WIDE.U32 UR8, UR9, UR12, URZ ;  /* 0x0000000c090872a5 */ /* 0x000fe4000f8e003f */
[----:B------:R-:W-:Y:S01]  /*65d0*/  USEL UR10, UR10, 0xffff, !UP0 ;  /* 0x0000ffff0a0a7887 */ /* 0x000fe2000c000000 */
[----:B------:R-:W-:Y:S01]  /*65e0*/  ULDC UR12, c[0x0][0x14] ;  /* 0x00000500000c7ab9 */ /* 0x000fe20000000800 */
[----:B------:R-:W-:-:S02]  /*65f0*/  USHF.L.U32 UR11, UR15, UR11, URZ ;  /* 0x0000000b0f0b7299 */ /* 0x000fc4000800063f */
[----:B------:R-:W-:Y:S02]  /*6600*/  UIMAD.WIDE.U32 UR24, UR8, UR12, URZ ;  /* 0x0000000c081872a5 */ /* 0x000fe4000f8e003f */
[----:B------:R-:W-:Y:S02]  /*6610*/  UIMAD UR15, UR9, UR12, URZ ;  /* 0x0000000c090f72a4 */ /* 0x000fe4000f8e023f */
[----:B------:R-:W-:Y:S02]  /*6620*/  ULOP3.LUT UR10, UR10, 0xffff, URZ, 0xc0, !UPT ;  /* 0x0000ffff0a0a7892 */ /* 0x000fe4000f8ec03f */
[----:B------:R-:W-:Y:S02]  /*6630*/  ULEA UR30, UR27, 0x100, 0xe ;  /* 0x000001001b1e7891 */ /* 0x000fe4000f8e703f */
[----:B------:R-:W-:Y:S02]  /*6640*/  ULOP3.LUT UR6, UR6, 0x20, URZ, 0xc0, !UPT ;  /* 0x0000002006067892 */ /* 0x000fe4000f8ec03f */
[----:B------:R-:W-:-:S02]  /*6650*/  ULOP3.LUT UR13, UR13, 0x28100, URZ, 0xfc, !UPT ;  /* 0x000281000d0d7892 */ /* 0x000fc4000f8efc3f */
[----:B------:R-:W-:Y:S02]  /*6660*/  ULOP3.LUT UR14, UR14, UR11, URZ, 0xfc, !UPT ;  /* 0x0000000b0e0e7292 */ /* 0x000fe4000f8efc3f */
[----:B------:R-:W-:Y:S02]  /*6670*/  UIADD3 UR15, UR25, UR15, URZ ;  /* 0x0000000f190f7290 */ /* 0x000fe4000fffe03f */
[----:B------:R-:W-:-:S12]  /*6680*/  USHF.L.U32 UR20, UR20, UR10, URZ ;  /* 0x0000000a14147299 */ /* 0x000fd8000800063f */
.L_x_183:
[----:B------:R-:W-:-:S03]  /*6690*/  UMOV UR8, 0xffffffff ;  /* 0xffffffff00087882 */ /* 0x000fc60000000000 */
[----:B------:R-:W-:Y:S05]  /*66a0*/  BRA.DIV UR8, `(.L_x_173) ;  /* 0x0000000e08c47947 */ /* 0x000fea000b800000 */
[----:B------:R-:W-:-:S13]  /*66b0*/  ELECT P6, URZ, PT ;  /* 0x00000000003f782f */ /* 0x000fda00038c0000 */
.L_x_195:
[----:B------:R-:W0:Y:S01]  /*66c0*/  LDC R4, c[0x0][0x28c] ;  /* 0x0000a300ff047b82 */ /* 0x000e220000000800 */
[----:B------:R-:W-:Y:S01]  /*66d0*/  BSSY B1, `(.L_x_174) ;  /* 0x0000039000017945 */ /* 0x000fe20003800000 */
[----:B0-----:R-:W-:-:S13]  /*66e0*/  ISETP.LT.OR P6, PT, R4, 0x1, !P6 ;  /* 0x000000010400780c */ /* 0x001fda00077c1670 */
[----:B------:R-:W-:Y:S05]  /*66f0*/  @P6 BRA `(.L_x_175) ;  /* 0x0000000000d86947 */ /* 0x000fea0003800000 */
[----:B------:R-:W-:Y:S01]  /*6700*/  LEA R11, R11, UR27, 0x1 ;  /* 0x0000001b0b0b7c11 */ /* 0x000fe2000f8e08ff */
[----:B------:R-:W-:Y:S01]  /*6710*/  IMAD.MOV.U32 R22, RZ, RZ, RZ ;  /* 0x000000ffff167224 */ /* 0x000fe200078e00ff */
[----:B------:R-:W-:Y:S01]  /*6720*/  LEA R20, R20, UR6, 0x6 ;  /* 0x0000000614147c11 */ /* 0x000fe2000f8e30ff */
[----:B------:R-:W-:Y:S02]  /*6730*/  IMAD.MOV.U32 R4, RZ, RZ, R8 ;  /* 0x000000ffff047224 */ /* 0x000fe400078e0008 */
[----:B------:R-:W-:Y:S02]  /*6740*/  IMAD.MOV.U32 R5, RZ, RZ, R0 ;  /* 0x000000ffff057224 */ /* 0x000fe400078e0000 */
[----:B------:R-:W-:Y:S02]  /*6750*/  IMAD.MOV.U32 R6, RZ, RZ, R12 ;  /* 0x000000ffff067224 */ /* 0x000fe400078e000c */
[----:B------:R-:W-:-:S07]  /*6760*/  IMAD.SHL.U32 R15, R11, 0x80, RZ ;  /* 0x000000800b0f7824 */ /* 0x000fce00078e00ff */
.L_x_178:
[----:B------:R-:W0:Y:S01]  /*6770*/  S2R R14, SR_CgaCtaId ;  /* 0x00000000000e7919 */ /* 0x000e220000008800 */
[----:B------:R-:W-:Y:S02]  /*6780*/  MOV R7, 0x400 ;  /* 0x0000040000077802 */ /* 0x000fe40000000f00 */
[----:B------:R-:W-:-:S13]  /*6790*/  LOP3.LUT P1, RZ, R18, 0x7f, RZ, 0xc0, !PT ;  /* 0x0000007f12ff7812 */ /* 0x000fda000782c0ff */
[----:B------:R-:W1:Y:S01]  /*67a0*/  @!P1 LDC R11, c[0x0][0x500] ;  /* 0x00014000ff0b9b82 */ /* 0x000e620000000800 */
[----:B0-----:R-:W-:Y:S02]  /*67b0*/  LEA R21, R14, R7, 0x18 ;  /* 0x000000070e157211 */ /* 0x001fe400078ec0ff */
[----:B------:R-:W-:-:S03]  /*67c0*/  SHF.L.U32 R7, R5, 0x1f, RZ ;  /* 0x0000001f05077819 */ /* 0x000fc600000006ff */
[----:B------:R-:W-:-:S04]  /*67d0*/  IMAD R14, R6, 0x8, R21 ;  /* 0x00000008060e7824 */ /* 0x000fc800078e0215 */
[----:B------:R-:W0:Y:S02]  /*67e0*/  SYNCS.PHASECHK.TRANS64.TRYWAIT P0, [R14+URZ+0x28], R7 ;  /* 0x000028070e0075a7 */ /* 0x000e24000800017f */
[----:B01----:R-:W-:Y:S05]  /*67f0*/  @!P0 BRA `(.L_x_176) ;  /* 0x0000000c00908947 */ /* 0x003fea0003800000 */
.L_x_196:
[----:B0-----:R-:W-:Y:S01]  /*6800*/  PRMT R7, R9, 0x9910, RZ ;  /* 0x0000991009077816 */ /* 0x001fe200000000ff */
[----:B------:R0:W-:Y:S03]  /*6810*/  @!P1 SYNCS.ARRIVE.TRANS64 RZ, [R14+URZ], R11 ;  /* 0x0000000b0eff99a7 */ /* 0x0001e6000800003f */
[----:B------:R-:W-:-:S13]  /*6820*/  ISETP.NE.AND P0, PT, R7, 0x2, PT ;  /* 0x000000020700780c */ /* 0x000fda0003f05270 */
[----:B0-----:R-:W-:Y:S05]  /*6830*/  @P0 BRA `(.L_x_177) ;  /* 0x0000000000040947 */ /* 0x001fea0003800000 */
[----:B------:R-:W-:Y:S01]  /*6840*/  BPT.TRAP 0x1 ;  /* 0x000000040000795c */ /* 0x000fe20000300000 */
.L_x_177:
[----:B------:R-:W-:Y:S01]  /*6850*/  R2UR UR11, R6 ;  /* 0x00000000060b72ca */ /* 0x000fe200000e0000 */
[----:B------:R-:W-:Y:S01]  /*6860*/  VIADD R4, R4, 0xffffffff ;  /* 0xffffffff04047836 */ /* 0x000fe20000000000 */
[----:B------:R-:W-:Y:S01]  /*6870*/  R2UR UR22, R21 ;  /* 0x00000000151672ca */ /* 0x000fe200000e0000 */
[----:B------:R-:W-:Y:S01]  /*6880*/  UIADD3 UR16, UP0, UR28, 0xf0, URZ ;  /* 0x000000f01c107890 */ /* 0x000fe2000ff1e03f */
[----:B------:R-:W-:Y:S01]  /*6890*/  R2UR UR23, R15 ;  /* 0x000000000f1772ca */ /* 0x000fe200000e0000 */
[----:B------:R-:W-:Y:S01]  /*68a0*/  UIADD3 UR32, UP1, UR28, 0x1f0, URZ ;  /* 0x000001f01c207890 */ /* 0x000fe2000ff3e03f */
[----:B------:R-:W-:Y:S01]  /*68b0*/  R2UR UR9, R14 ;  /* 0x000000000e0972ca */ /* 0x000fe200000e0000 */
[----:B------:R-:W-:Y:S01]  /*68c0*/  UIADD3.X UR17, URZ, UR29, URZ, UP0, !UPT ;  /* 0x0000001d3f117290 */ /* 0x000fe200087fe43f */
[----:B------:R-:W-:Y:S01]  /*68d0*/  R2UR UR10, R22 ;  /* 0x00000000160a72ca */ /* 0x000fe200000e0000 */
[----:B------:R-:W-:Y:S01]  /*68e0*/  UPRMT UR21, URZ, 0x5410, UR20 ;  /* 0x000054103f157896 */ /* 0x000fe20008000014 */
[----:B------:R-:W-:Y:S01]  /*68f0*/  R2UR UR12, R13 ;  /* 0x000000000d0c72ca */ /* 0x000fe200000e0000 */
[----:B------:R-:W-:Y:S01]  /*6900*/  VIADD R6, R6, 0x1 ;  /* 0x0000000106067836 */ /* 0x000fe20000000000 */
[----:B------:R-:W-:Y:S01]  /*6910*/  R2UR UR26, R20 ;  /* 0x00000000141a72ca */ /* 0x000fe200000e0000 */
[----:B------:R-:W-:Y:S01]  /*6920*/  ULEA UR8, UR11, UR30, 0xf ;  /* 0x0000001e0b087291 */ /* 0x000fe2000f8e783f */
[----:B------:R-:W-:Y:S01]  /*6930*/  ISETP.GT.AND P1, PT, R4, 0x1, PT ;  /* 0x000000010400780c */ /* 0x000fe20003f24270 */
[----:B------:R-:W-:Y:S01]  /*6940*/  ULEA UR11, UR11, UR13, 0xd ;  /* 0x0000000d0b0b7291 */ /* 0x000fe2000f8e683f */
[----:B------:R-:W-:Y:S01]  /*6950*/  ISETP.NE.AND P0, PT, R6, 0x5, PT ;  /* 0x000000050600780c */ /* 0x000fe20003f05270 */
[----:B------:R-:W-:Y:S01]  /*6960*/  UIADD3 UR8, UR22, UR8, URZ ;  /* 0x0000000816087290 */ /* 0x000fe2000fffe03f */
[----:B------:R-:W-:Y:S01]  /*6970*/  VIADD R22, R22, 0x80 ;  /* 0x0000008016167836 */ /* 0x000fe20000000000 */
[----:B------:R-:W-:Y:S01]  /*6980*/  UIADD3 UR22, UR22, UR11, URZ ;  /* 0x0000000b16167290 */ /* 0x000fe2000fffe03f */
[----:B------:R-:W-:Y:S01]  /*6990*/  SEL R14, RZ, 0x1, P0 ;  /* 0x00000001ff0e7807 */ /* 0x000fe20000000000 */
[----:B------:R-:W-:Y:S01]  /*69a0*/  UPRMT UR31, URZ, 0x5410, UR14 ;  /* 0x000054103f1f7896 */ /* 0x000fe2000800000e */
[----:B------:R-:W-:Y:S01]  /*69b0*/  SEL R6, R6, RZ, P0 ;  /* 0x000000ff06067207 */ /* 0x000fe20000000000 */
[----:B------:R-:W-:Y:S01]  /*69c0*/  UIADD3.X UR33, URZ, UR29, URZ, UP1, !UPT ;  /* 0x0000001d3f217290 */ /* 0x000fe20008ffe43f */
[----:B------:R-:W-:Y:S01]  /*69d0*/  LOP3.LUT R5, R5, R14, RZ, 0x3c, !PT ;  /* 0x0000000e05057212 */ /* 0x000fe200078e3cff */
[----:B------:R-:W-:Y:S01]  /*69e0*/  UMOV UR18, 0x0 ;  /* 0x0000000000127882 */ /* 0x000fe20000000000 */
[----:B------:R-:W-:Y:S01]  /*69f0*/  UMOV UR19, 0x10000000 ;  /* 0x1000000000137882 */ /* 0x000fe20000000000 */
[----:B------:R-:W-:-:S02]  /*6a00*/  UMOV UR11, UR23 ;  /* 0x00000017000b7c82 */ /* 0x000fc40008000000 */
[----:B------:R0:W-:Y:S02]  /*6a10*/  UTMALDG.3D.MULTICAST [UR8], [UR16], UR21, desc[UR18] ;  /* 0x00001208100073b4 */ /* 0x0001e40008011815 */
[----:B0-----:R-:W-:Y:S01]  /*6a20*/  UMOV UR8, UR22 ;  /* 0x0000001600087c82 */ /* 0x001fe20008000000 */
[----:B------:R-:W-:Y:S02]  /*6a30*/  UMOV UR11, UR26 ;  /* 0x0000001a000b7c82 */ /* 0x000fe40008000000 */
[----:B------:R0:W-:Y:S02]  /*6a40*/  UTMALDG.3D.MULTICAST [UR8], [UR32], UR31, desc[UR18] ;  /* 0x00001208200073b4 */ /* 0x0001e4000801181f */
[----:B0-----:R-:W-:Y:S05]  /*6a50*/  @P1 BRA `(.L_x_178) ;  /* 0xfffffffc00441947 */ /* 0x001fea000383ffff */
.L_x_175:
[----:B------:R-:W-:Y:S05]  /*6a60*/  BSYNC B1 ;  /* 0x0000000000017941 */ /* 0x000fea0003800000 */
.L_x_174:
[----:B------:R-:W-:Y:S01]  /*6a70*/  LOP3.LUT P1, RZ, R10, 0xff, RZ, 0xc0, !PT ;  /* 0x000000ff0aff7812 */ /* 0x000fe2000782c0ff */
[C---:B------:R-:W-:Y:S01]  /*6a80*/  IMAD.IADD R12, R3.reuse, 0x1, R12 ;  /* 0x00000001030c7824 */ /* 0x040fe200078e020c */
[----:B------:R-:W-:Y:S01]  /*6a90*/  ULDC.64 UR8, c[0x0][0x650] ;  /* 0x0001940000087ab9 */ /* 0x000fe20000000a00 */
[C---:B------:R-:W-:Y:S01]  /*6aa0*/  ISETP.GE.U32.AND P2, PT, R3.reuse, 0x5, PT ;  /* 0x000000050300780c */ /* 0x040fe20003f46070 */
[----:B------:R-:W-:Y:S01]  /*6ab0*/  BSSY B1, `(.L_x_179) ;  /* 0x000006a000017945 */ /* 0x000fe20003800000 */
[----:B------:R-:W-:Y:S01]  /*6ac0*/  IMAD.MOV.U32 R11, RZ, RZ, -0x1 ;  /* 0xffffffffff0b7424 */ /* 0x000fe200078e00ff */
[----:B------:R-:W-:Y:S01]  /*6ad0*/  ISETP.GT.U32.AND P0, PT, R12, 0x4, PT ;  /* 0x000000040c00780c */ /* 0x000fe20003f04070 */
[----:B------:R-:W-:Y:S01]  /*6ae0*/  IMAD.MOV.U32 R20, RZ, RZ, -0x1 ;  /* 0xffffffffff147424 */ /* 0x000fe200078e00ff */
[----:B------:R-:W-:Y:S01]  /*6af0*/  PRMT R10, RZ, 0x7610, R10 ;  /* 0x00007610ff0a7816 */ /* 0x000fe2000000000a */
[----:B------:R-:W-:Y:S01]  /*6b00*/  IMAD.MOV.U32 R13, RZ, RZ, -0x1 ;  /* 0xffffffffff0d7424 */ /* 0x000fe200078e00ff */
[----:B------:R-:W-:-:S03]  /*6b10*/  ISETP.LT.U32.AND P0, PT, R3, 0x5, P0 ;  /* 0x000000050300780c */ /* 0x000fc60000701070 */
[----:B------:R-:W0:Y:S01]  /*6b20*/  @P1 S2R R5, SR_CgaCtaId ;  /* 0x0000000000051919 */ /* 0x000e220000008800 */
[----:B------:R-:W-:-:S04]  /*6b30*/  @P1 MOV R4, 0x400 ;  /* 0x0000040000041802 */ /* 0x000fc80000000f00 */
[----:B0-----:R-:W-:Y:S01]  /*6b40*/  @P1 LEA R6, R5, R4, 0x18 ;  /* 0x0000000405061211 */ /* 0x001fe200078ec0ff */
[----:B------:R-:W-:-:S03]  /*6b50*/  IMAD.WIDE.U32 R4, R12, -0x33333333, RZ ;  /* 0xcccccccd0c047825 */ /* 0x000fc600078e00ff */
[----:B------:R0:W-:Y:S01]  /*6b60*/  @P1 SYNCS.ARRIVE.TRANS64.A1T0 RZ, [R6+URZ+0x68], RZ ;  /* 0x000068ff06ff19a7 */ /* 0x0001e2000810003f */
[----:B------:R-:W-:Y:S02]  /*6b70*/  IADD3 R16, P1, R16, UR24, RZ ;  /* 0x0000001810107c10 */ /* 0x000fe4000ff3e0ff */
[----:B------:R-:W-:Y:S02]  /*6b80*/  SHF.R.U32.HI R7, RZ, 0x2, R5 ;  /* 0x00000002ff077819 */ /* 0x000fe40000011605 */
[----:B------:R-:W-:Y:S02]  /*6b90*/  SEL R5, RZ, 0x1, !P0 ;  /* 0x00000001ff057807 */ /* 0x000fe40004000000 */
[----:B------:R-:W-:Y:S01]  /*6ba0*/  IADD3.X R17, R17, UR15, RZ, P1, !PT ;  /* 0x0000000f11117c10 */ /* 0x000fe20008ffe4ff */
[----:B------:R-:W-:Y:S01]  /*6bb0*/  IMAD R12, R7, -0x5, R12 ;  /* 0xfffffffb070c7824 */ /* 0x000fe200078e020c */
[----:B------:R-:W-:Y:S02]  /*6bc0*/  ISETP.GE.U32.AND P0, PT, R16, UR8, PT ;  /* 0x0000000810007c0c */ /* 0x000fe4000bf06070 */
[----:B------:R-:W-:-:S02]  /*6bd0*/  LOP3.LUT R0, R0, R5, RZ, 0x3c, !PT ;  /* 0x0000000500007212 */ /* 0x000fc400078e3cff */
[----:B------:R-:W-:Y:S02]  /*6be0*/  ISETP.GE.U32.AND.EX P0, PT, R17, UR9, PT, P0 ;  /* 0x0000000911007c0c */ /* 0x000fe4000bf06100 */
[----:B------:R-:W-:Y:S02]  /*6bf0*/  @P2 LOP3.LUT R0, R0, 0x1, R7, 0x78, !PT ;  /* 0x0000000100002812 */ /* 0x000fe400078e7807 */
[----:B------:R-:W-:-:S09]  /*6c00*/  PRMT R4, RZ, 0x7610, R4 ;  /* 0x00007610ff047816 */ /* 0x000fd20000000004 */
[----:B0-----:R-:W-:Y:S05]  /*6c10*/  @P0 BRA `(.L_x_180) ;  /* 0x00000004004c0947 */ /* 0x001fea0003800000 */
[----:B------:R-:W0:Y:S01]  /*6c20*/  S2R R14, SR_CTAID.X ;  /* 0x00000000000e7919 */ /* 0x000e220000002500 */
[----:B------:R-:W-:Y:S01]  /*6c30*/  ULDC.64 UR8, c[0x0][0x628] ;  /* 0x00018a0000087ab9 */ /* 0x000fe20000000a00 */
[----:B------:R-:W1:Y:S01]  /*6c40*/  LDC R15, c[0x0][0x144] ;  /* 0x00005100ff0f7b82 */ /* 0x000e620000000800 */
[----:B------:R-:W-:Y:S01]  /*6c50*/  ISETP.NE.U32.AND P0, PT, RZ, UR8, PT ;  /* 0x00000008ff007c0c */ /* 0x000fe2000bf05070 */
[----:B------:R-:W2:Y:S01]  /*6c60*/  S2R R11, SR_CTAID.Y ;  /* 0x00000000000b7919 */ /* 0x000ea20000002600 */
[----:B------:R-:W-:Y:S01]  /*6c70*/  ULDC UR10, c[0x0][0x150] ;  /* 0x00005400000a7ab9 */ /* 0x000fe20000000800 */
[----:B------:R-:W-:Y:S01]  /*6c80*/  ULDC UR11, c[0x0][0x630] ;  /* 0x00018c00000b7ab9 */ /* 0x000fe20000000800 */
[----:B------:R-:W-:Y:S01]  /*6c90*/  ISETP.NE.AND.EX P0, PT, RZ, UR9, PT, P0 ;  /* 0x00000009ff007c0c */ /* 0x000fe2000bf05300 */
[----:B------:R-:W-:Y:S01]  /*6ca0*/  IMAD.MOV.U32 R4, RZ, RZ, R16 ;  /* 0x000000ffff047224 */ /* 0x000fe200078e0010 */
[----:B0-----:R-:W-:-:S05]  /*6cb0*/  I2FP.F32.U32 R5, R14 ;  /* 0x0000000e00057245 */ /* 0x001fca0000201000 */
[----:B------:R-:W-:Y:S01]  /*6cc0*/  FMUL R20, R5, UR10 ;  /* 0x0000000a05147c20 */ /* 0x000fe20008400000 */
[----:B------:R-:W-:-:S05]  /*6cd0*/  IMAD.MOV.U32 R5, RZ, RZ, R17 ;  /* 0x000000ffff057224 */ /* 0x000fca00078e0011 */
[----:B--2---:R-:W-:Y:S05]  /*6ce0*/  @!P0 BRA `(.L_x_181) ;  /* 0x0000000000288947 */ /* 0x004fea0003800000 */
[----:B------:R-:W-:Y:S02]  /*6cf0*/  ULDC UR10, c[0x0][0x634] ;  /* 0x00018d00000a7ab9 */ /* 0x000fe40000000800 */
[----:B------:R-:W-:-:S05]  /*6d00*/  IADD3 R5, P0, R16, UR10, RZ ;  /* 0x0000000a10057c10 */ /* 0x000fca000ff1e0ff */
[----:B------:R-:W-:-:S04]  /*6d10*/  IMAD.X R13, RZ, RZ, R17, P0 ;  /* 0x000000ffff0d7224 */ /* 0x000fc800000e0611 */
[----:B------:R-:W-:-:S04]  /*6d20*/  IMAD.WIDE.U32 R6, R13, UR8, RZ ;  /* 0x000000080d067c25 */ /* 0x000fc8000f8e00ff */
[----:B------:R-:W-:-:S04]  /*6d30*/  IMAD.WIDE.U32 R6, P0, R5, UR9, R6 ;  /* 0x0000000905067c25 */ /* 0x000fc8000f800006 */
[----:B------:R-:W-:-:S04]  /*6d40*/  IMAD.WIDE.U32 R4, R5, UR8, RZ ;  /* 0x0000000805047c25 */ /* 0x000fc8000f8e00ff */
[----:B------:R-:W-:Y:S01]  /*6d50*/  IMAD.MOV.U32 R4, RZ, RZ, R7 ;  /* 0x000000ffff047224 */ /* 0x000fe200078e0007 */
[----:B------:R-:W-:Y:S01]  /*6d60*/  IADD3 RZ, P1, R5, R6, RZ ;  /* 0x0000000605ff7210 */ /* 0x000fe20007f3e0ff */
[----:B------:R-:W-:-:S04]  /*6d70*/  IMAD.X R5, RZ, RZ, RZ, P0 ;  /* 0x000000ffff057224 */ /* 0x000fc800000e06ff */
[----:B------:R-:W-:-:S08]  /*6d80*/  IMAD.WIDE.U32.X R4, R13, UR9, R4, P1 ;  /* 0x000000090d047c25 */ /* 0x000fd000088e0404 */
.L_x_181:
[--C-:B------:R-:W-:Y:S01]  /*6d90*/  SHF.R.U64 R13, R4, UR11, R5.reuse ;  /* 0x0000000b040d7c19 */ /* 0x100fe20008001205 */
[----:B------:R-:W0:Y:S01]  /*6da0*/  F2I.U32.TRUNC.NTZ R20, R20 ;  /* 0x0000001400147305 */ /* 0x000e22000020f000 */
[----:B------:R-:W-:Y:S01]  /*6db0*/  SHF.R.U32.HI R4, RZ, UR11, R5 ;  /* 0x0000000bff047c19 */ /* 0x000fe20008011605 */
[----:B------:R-:W-:Y:S01]  /*6dc0*/  ULDC.64 UR8, c[0x0][0x620] ;  /* 0x0001880000087ab9 */ /* 0x000fe20000000a00 */
[----:B------:R-:W-:Y:S01]  /*6dd0*/  IADD3 R7, P0, RZ, -R13, RZ ;  /* 0x8000000dff077210 */ /* 0x000fe20007f1e0ff */
[----:B------:R-:W-:Y:S01]  /*6de0*/  ULDC.64 UR10, c[0x0][0x640] ;  /* 0x00019000000a7ab9 */ /* 0x000fe20000000a00 */
[----:B------:R-:W2:Y:S03]  /*6df0*/  LDC R22, c[0x0][0x148] ;  /* 0x00005200ff167b82 */ /* 0x000ea60000000800 */
[----:B------:R-:W-:Y:S01]  /*6e00*/  IMAD.X R4, RZ, RZ, ~R4, P0 ;  /* 0x000000ffff047224 */ /* 0x000fe200000e0e04 */
[----:B------:R-:W-:-:S03]  /*6e10*/  ISETP.NE.U32.AND P0, PT, RZ, UR10, PT ;  /* 0x0000000aff007c0c */ /* 0x000fc6000bf05070 */
[----:B------:R-:W-:Y:S01]  /*6e20*/  IMAD R6, R4, UR8, RZ ;  /* 0x0000000804067c24 */ /* 0x000fe2000f8e02ff */
[----:B------:R-:W-:Y:S01]  /*6e30*/  ISETP.NE.AND.EX P0, PT, RZ, UR11, PT, P0 ;  /* 0x0000000bff007c0c */ /* 0x000fe2000bf05300 */
[----:B------:R-:W-:Y:S01]  /*6e40*/  IMAD.WIDE.U32 R4, R7, UR8, R16 ;  /* 0x0000000807047c25 */ /* 0x000fe2000f8e0010 */
[----:B------:R-:W-:-:S03]  /*6e50*/  ULDC UR8, c[0x0][0x618] ;  /* 0x0001860000087ab9 */ /* 0x000fc60000000800 */
[----:B------:R-:W-:Y:S01]  /*6e60*/  IMAD R7, R7, UR9, R6 ;  /* 0x0000000907077c24 */ /* 0x000fe2000f8e0206 */
[----:B------:R-:W-:Y:S01]  /*6e70*/  ULDC UR9, c[0x0][0x154] ;  /* 0x0000550000097ab9 */ /* 0x000fe20000000800 */
[----:B0-----:R-:W-:Y:S02]  /*6e80*/  IMAD.MOV R6, RZ, RZ, -R20 ;  /* 0x000000ffff067224 */ /* 0x001fe400078e0a14 */
[----:B------:R-:W-:Y:S02]  /*6e90*/  IMAD.IADD R5, R5, 0x1, R7 ;  /* 0x0000000105057824 */ /* 0x000fe400078e0207 */
[----:B-1----:R-:W-:Y:S01]  /*6ea0*/  IMAD R14, R15, R6, R14 ;  /* 0x000000060f0e7224 */ /* 0x002fe200078e020e */
[----:B------:R-:W-:Y:S02]  /*6eb0*/  I2FP.F32.U32 R6, R11 ;  /* 0x0000000b00067245 */ /* 0x000fe40000201000 */
[--C-:B------:R-:W-:Y:S02]  /*6ec0*/  SHF.R.U64 R15, R4, UR8, R5.reuse ;  /* 0x00000008040f7c19 */ /* 0x100fe40008001205 */
[----:B------:R-:W-:Y:S01]  /*6ed0*/  SHF.R.U32.HI R4, RZ, UR8, R5 ;  /* 0x00000008ff047c19 */ /* 0x000fe20008011605 */
[----:B------:R-:W-:Y:S01]  /*6ee0*/  FMUL R6, R6, UR9 ;  /* 0x0000000906067c20 */ /* 0x000fe20008400000 */
[----:B------:R-:W-:-:S02]  /*6ef0*/  ULDC UR8, c[0x0][0x608] ;  /* 0x0001820000087ab9 */ /* 0x000fc40000000800 */
[--C-:B------:R-:W-:Y:S01]  /*6f00*/  SHF.R.U64 R21, R15, UR8, R4.reuse ;  /* 0x000000080f157c19 */ /* 0x100fe20008001204 */
[----:B------:R0:W1:Y:S01]  /*6f10*/  F2I.U32.TRUNC.NTZ R24, R6 ;  /* 0x0000000600187305 */ /* 0x000062000020f000 */
[----:B------:R-:W-:Y:S01]  /*6f20*/  SHF.R.U32.HI R4, RZ, UR8, R4 ;  /* 0x00000008ff047c19 */ /* 0x000fe20008011604 */
[----:B------:R-:W-:-:S03]  /*6f30*/  ULDC UR8, c[0x0][0x658] ;  /* 0x0001960000087ab9 */ /* 0x000fc60000000800 */
[--C-:B------:R-:W-:Y:S02]  /*6f40*/  SHF.R.U64 R20, R21, UR8, R4.reuse ;  /* 0x0000000815147c19 */ /* 0x100fe40008001204 */
[----:B------:R-:W-:-:S03]  /*6f50*/  SHF.R.U32.HI R23, RZ, UR8, R4 ;  /* 0x00000008ff177c19 */ /* 0x000fc60008011604 */
[----:B------:R-:W-:Y:S02]  /*6f60*/  IMAD.MOV.U32 R4, RZ, RZ, R20 ;  /* 0x000000ffff047224 */ /* 0x000fe400078e0014 */
[----:B------:R-:W-:Y:S01]  /*6f70*/  IMAD.MOV.U32 R5, RZ, RZ, R23 ;  /* 0x000000ffff057224 */ /* 0x000fe200078e0017 */
[----:B0-----:R-:W-:Y:S06]  /*6f80*/  @!P0 BRA `(.L_x_182) ;  /* 0x0000000000288947 */ /* 0x001fec0003800000 */
        /* <DEDUP_REMOVED lines=10> */
.L_x_182:
[----:B------:R-:W-:Y:S01]  /*7030*/  ISETP.NE.AND P0, PT, R2, 0x1, PT ;  /* 0x000000010200780c */ /* 0x000fe20003f05270 */
[----:B------:R-:W-:Y:S01]  /*7040*/  ULDC UR8, c[0x0][0x648] ;  /* 0x0001920000087ab9 */ /* 0x000fe20000000800 */
[----:B-1----:R-:W-:Y:S01]  /*7050*/  IMAD.MOV R24, RZ, RZ, -R24 ;  /* 0x000000ffff187224 */ /* 0x002fe200078e0a18 */
[----:B------:R-:W-:Y:S01]  /*7060*/  SHF.R.U64 R4, R4, UR8, R5 ;  /* 0x0000000804047c19 */ /* 0x000fe20008001205 */
[----:B------:R-:W-:Y:S01]  /*7070*/  ULDC UR8, c[0x0][0x638] ;  /* 0x00018e0000087ab9 */ /* 0x000fe20000000800 */
[----:B------:R-:W-:Y:S01]  /*7080*/  LOP3.LUT R21, R21, UR7, RZ, 0xc0, !PT ;  /* 0x0000000715157c12 */ /* 0x000fe2000f8ec0ff */
[----:B------:R-:W-:Y:S02]  /*7090*/  ULDC UR9, c[0x0][0x610] ;  /* 0x0001840000097ab9 */ /* 0x000fe40000000800 */
[----:B------:R-:W-:Y:S02]  /*70a0*/  IMAD.MOV R5, RZ, RZ, -R4 ;  /* 0x000000ffff057224 */ /* 0x000fe400078e0a04 */
[----:B------:R-:W-:-:S02]  /*70b0*/  IMAD R21, R4, UR5, R21 ;  /* 0x0000000504157c24 */ /* 0x000fc4000f8e0215 */
[----:B------:R-:W-:Y:S01]  /*70c0*/  IMAD R20, R5, UR8, R20 ;  /* 0x0000000805147c24 */ /* 0x000fe2000f8e0214 */
[----:B------:R-:W-:Y:S01]  /*70d0*/  ULDC UR8, c[0x0][0x600] ;  /* 0x0001800000087ab9 */ /* 0x000fe20000000800 */
[----:B--2---:R-:W-:Y:S01]  /*70e0*/  @P0 IMAD R14, R22, R24, R11 ;  /* 0x00000018160e0224 */ /* 0x004fe200078e020b */
[----:B------:R-:W-:Y:S01]  /*70f0*/  LOP3.LUT R11, R15, UR4, RZ, 0xc0, !PT ;  /* 0x000000040f0b7c12 */ /* 0x000fe2000f8ec0ff */
[----:B------:R-:W-:Y:S02]  /*7100*/  IMAD.MOV.U32 R4, RZ, RZ, 0x1 ;  /* 0x00000001ff047424 */ /* 0x000fe400078e00ff */
[----:B------:R-:W-:Y:S02]  /*7110*/  IMAD R14, R21, UR9, R14 ;  /* 0x00000009150e7c24 */ /* 0x000fe4000f8e020e */
[----:B------:R-:W-:-:S05]  /*7120*/  IMAD R11, R20, UR8, R11 ;  /* 0x00000008140b7c24 */ /* 0x000fca000f8e020b */
[----:B------:R-:W-:Y:S02]  /*7130*/  SEL R20, R11, R14, !P0 ;  /* 0x0000000e0b147207 */ /* 0x000fe40004000000 */
[----:B------:R-:W-:-:S07]  /*7140*/  SEL R11, R14, R11, !P0 ;  /* 0x0000000b0e0b7207 */ /* 0x000fce0004000000 */
.L_x_180:
[----:B------:R-:W-:Y:S05]  /*7150*/  BSYNC B1 ;  /* 0x0000000000017941 */ /* 0x000fea0003800000 */
.L_x_179:
[----:B------:R-:W-:-:S13]  /*7160*/  LOP3.LUT P0, RZ, R4, 0xff, RZ, 0xc0, !PT ;  /* 0x000000ff04ff7812 */ /* 0x000fda000780c0ff */
[----:B------:R-:W-:Y:S05]  /*7170*/  @P0 BRA `(.L_x_183) ;  /* 0xfffffff400440947 */ /* 0x000fea000383ffff */
[----:B------:R-:W-:Y:S05]  /*7180*/  BSYNC B0 ;  /* 0x0000000000007941 */ /* 0x000fea0003800000 */
.L_x_172:
[----:B------:R-:W-:-:S03]  /*7190*/  UMOV UR8, 0xffffffff ;  /* 0xffffffff00087882 */ /* 0x000fc60000000000 */
[----:B------:R-:W-:Y:S05]  /*71a0*/  BRA.DIV UR8, `(.L_x_184) ;  /* 0x0000000608387947 */ /* 0x000fea000b800000 */
[----:B------:R-:W-:-:S13]  /*71b0*/  ELECT P6, URZ, PT ;  /* 0x00000000003f782f */ /* 0x000fda00038c0000 */
.L_x_199:
[----:B------:R-:W-:Y:S04]  /*71c0*/  BSSY B0, `(.L_x_185) ;  /* 0x0000034000007945 */ /* 0x000fe80003800000 */
[----:B------:R-:W-:Y:S05]  /*71d0*/  @!P6 BRA `(.L_x_186) ;  /* 0x0000000000c8e947 */ /* 0x000fea0003800000 */
[----:B------:R-:W-:-:S04]  /*71e0*/  LOP3.LUT R19, R19, 0x2, RZ, 0xfc, !PT ;  /* 0x0000000213137812 */ /* 0x000fc800078efcff */
[----:B------:R-:W-:-:S13]  /*71f0*/  ISETP.NE.AND P0, PT, R19, 0x3, PT ;  /* 0x000000031300780c */ /* 0x000fda0003f05270 */
[----:B------:R-:W-:Y:S05]  /*7200*/  @!P0 BRA `(.L_x_187) ;  /* 0x0000000000048947 */ /* 0x000fea0003800000 */
[----:B------:R-:W-:Y:S01]  /*7210*/  BPT.TRAP 0x1 ;  /* 0x000000040000795c */ /* 0x000fe20000300000 */
.L_x_187:
[----:B------:R-:W0:Y:S01]  /*7220*/  S2R R3, SR_CgaCtaId ;  /* 0x0000000000037919 */ /* 0x000e220000008800 */
[----:B------:R-:W-:-:S04]  /*7230*/  MOV R2, 0x400 ;  /* 0x0000040000027802 */ /* 0x000fc80000000f00 */
[----:B0-----:R-:W-:Y:S02]  /*7240*/  LEA R3, R3, R2, 0x18 ;  /* 0x0000000203037211 */ /* 0x001fe400078ec0ff */
[----:B------:R-:W-:-:S03]  /*7250*/  SHF.L.U32 R2, R0, 0x1f, RZ ;  /* 0x0000001f00027819 */ /* 0x000fc600000006ff */
[----:B------:R-:W-:-:S04]  /*7260*/  VIADD R3, R3, 0x28 ;  /* 0x0000002803037836 */ /* 0x000fc80000000000 */
[C---:B------:R-:W-:Y:S02]  /*7270*/  IMAD R7, R12.reuse, 0x8, R3 ;  /* 0x000000080c077824 */ /* 0x040fe400078e0203 */
[----:B------:R-:W-:Y:S02]  /*7280*/  VIADD R12, R12, 0x1 ;  /* 0x000000010c0c7836 */ /* 0x000fe40000000000 */
[----:B------:R-:W0:Y:S03]  /*7290*/  SYNCS.PHASECHK.TRANS64.TRYWAIT P0, [R7+URZ], R2 ;  /* 0x00000002070075a7 */ /* 0x000e26000800017f */
[----:B------:R-:W-:-:S04]  /*72a0*/  ISETP.NE.AND P1, PT, R12, 0x5, PT ;  /* 0x000000050c00780c */ /* 0x000fc80003f25270 */
[----:B------:R-:W-:Y:S02]  /*72b0*/  SEL R5, RZ, 0x1, P1 ;  /* 0x00000001ff057807 */ /* 0x000fe40000800000 */
[----:B------:R-:W-:Y:S02]  /*72c0*/  SEL R12, R12, RZ, P1 ;  /* 0x000000ff0c0c7207 */ /* 0x000fe40000800000 */
[----:B------:R-:W-:-:S03]  /*72d0*/  LOP3.LUT R5, R0, R5, RZ, 0x3c, !PT ;  /* 0x0000000500057212 */ /* 0x000fc600078e3cff */
[----:B------:R-:W-:Y:S01]  /*72e0*/  IMAD R9, R12, 0x8, R3 ;  /* 0x000000080c097824 */ /* 0x000fe200078e0203 */
[----:B------:R-:W-:Y:S01]  /*72f0*/  SHF.L.U32 R4, R5, 0x1f, RZ ;  /* 0x0000001f05047819 */ /* 0x000fe200000006ff */
[----:B0-----:R-:W-:Y:S06]  /*7300*/  @!P0 BRA `(.L_x_188) ;  /* 0x0000000400008947 */ /* 0x001fec0003800000 */
.L_x_200:
[----:B------:R-:W1:Y:S01]  /*7310*/  SYNCS.PHASECHK.TRANS64.TRYWAIT P0, [R9+URZ], R4 ;  /* 0x00000004090075a7 */ /* 0x000e62000800017f */
[----:B------:R-:W-:-:S05]  /*7320*/  VIADD R0, R12, 0x1 ;  /* 0x000000010c007836 */ /* 0x000fca0000000000 */
[----:B------:R-:W-:-:S04]  /*7330*/  ISETP.NE.AND P1, PT, R0, 0x5, PT ;  /* 0x000000050000780c */ /* 0x000fc80003f25270 */
[----:B0-----:R-:W-:Y:S02]  /*7340*/  SEL R2, RZ, 0x1, P1 ;  /* 0x00000001ff027807 */ /* 0x001fe40000800000 */
[----:B------:R-:W-:Y:S02]  /*7350*/  SEL R0, R0, RZ, P1 ;  /* 0x000000ff00007207 */ /* 0x000fe40000800000 */
[----:B------:R-:W-:-:S03]  /*7360*/  LOP3.LUT R7, R5, R2, RZ, 0x3c, !PT ;  /* 0x0000000205077212 */ /* 0x000fc600078e3cff */
[----:B------:R-:W-:Y:S01]  /*7370*/  IMAD R6, R0, 0x8, R3 ;  /* 0x0000000800067824 */ /* 0x000fe200078e0203 */
[----:B------:R-:W-:Y:S01]  /*7380*/  SHF.L.U32 R5, R7, 0x1f, RZ ;  /* 0x0000001f07057819 */ /* 0x000fe200000006ff */
[----:B-1----:R-:W-:Y:S06]  /*7390*/  @!P0 BRA `(.L_x_189) ;  /* 0x0000000000f08947 */ /* 0x002fec0003800000 */
.L_x_201:
[----:B------:R-:W1:Y:S01]  /*73a0*/  SYNCS.PHASECHK.TRANS64.TRYWAIT P0, [R6+URZ], R5 ;  /* 0x00000005060075a7 */ /* 0x000e62000800017f */
[----:B------:R-:W-:-:S05]  /*73b0*/  VIADD R0, R0, 0x1 ;  /* 0x0000000100007836 */ /* 0x000fca0000000000 */
[----:B------:R-:W-:-:S04]  /*73c0*/  ISETP.NE.AND P1, PT, R0, 0x5, PT ;  /* 0x000000050000780c */ /* 0x000fc80003f25270 */
[----:B------:R-:W-:Y:S02]  /*73d0*/  SEL R2, RZ, 0x1, P1 ;  /* 0x00000001ff027807 */ /* 0x000fe40000800000 */
[----:B------:R-:W-:Y:S02]  /*73e0*/  SEL R0, R0, RZ, P1 ;  /* 0x000000ff00007207 */ /* 0x000fe40000800000 */
[----:B------:R-:W-:-:S03]  /*73f0*/  LOP3.LUT R7, R7, R2, RZ, 0x3c, !PT ;  /* 0x0000000207077212 */ /* 0x000fc600078e3cff */
[----:B0-----:R-:W-:Y:S01]  /*7400*/  IMAD R9, R0, 0x8, R3 ;  /* 0x0000000800097824 */ /* 0x001fe200078e0203 */
[----:B------:R-:W-:Y:S01]  /*7410*/  SHF.L.U32 R4, R7, 0x1f, RZ ;  /* 0x0000001f07047819 */ /* 0x000fe200000006ff */
[----:B-1----:R-:W-:Y:S06]  /*7420*/  @!P0 BRA `(.L_x_190) ;  /* 0x0000000000e08947 */ /* 0x002fec0003800000 */
.L_x_202:
[----:B------:R-:W1:Y:S01]  /*7430*/  SYNCS.PHASECHK.TRANS64.TRYWAIT P0, [R9+URZ], R4 ;  /* 0x00000004090075a7 */ /* 0x000e62000800017f */
[----:B------:R-:W-:-:S05]  /*7440*/  VIADD R0, R0, 0x1 ;  /* 0x0000000100007836 */ /* 0x000fca0000000000 */
[----:B------:R-:W-:-:S04]  /*7450*/  ISETP.NE.AND P1, PT, R0, 0x5, PT ;  /* 0x000000050000780c */ /* 0x000fc80003f25270 */
[----:B------:R-:W-:Y:S02]  /*7460*/  SEL R2, RZ, 0x1, P1 ;  /* 0x00000001ff027807 */ /* 0x000fe40000800000 */
[----:B------:R-:W-:Y:S02]  /*7470*/  SEL R0, R0, RZ, P1 ;  /* 0x000000ff00007207 */ /* 0x000fe40000800000 */
[----:B------:R-:W-:Y:S01]  /*7480*/  LOP3.LUT R2, R7, R2, RZ, 0x3c, !PT ;  /* 0x0000000207027212 */ /* 0x000fe200078e3cff */
[----:B-1----:R-:W-:Y:S06]  /*7490*/  @!P0 BRA `(.L_x_191) ;  /* 0x0000000000d88947 */ /* 0x002fec0003800000 */
.L_x_203:
[----:B------:R-:W-:Y:S01]  /*74a0*/  IMAD R3, R0, 0x8, R3 ;  /* 0x0000000800037824 */ /* 0x000fe200078e0203 */
[----:B------:R-:W-:-:S07]  /*74b0*/  SHF.L.U32 R0, R2, 0x1f, RZ ;  /* 0x0000001f02007819 */ /* 0x000fce00000006ff */
.L_x_192:
[----:B--2---:R2:W3:Y:S02]  /*74c0*/  SYNCS.PHASECHK.TRANS64.TRYWAIT P0, [R3+URZ], R0 ;  /* 0x00000000030075a7 */ /* 0x0044e4000800017f */
[----:B---3--:R-:W-:Y:S05]  /*74d0*/  @!P0 NANOSLEEP.SYNCS 0x989680 ;  /* 0x009896800000895d */ /* 0x008fea0003900000 */
[----:B------:R-:W3:Y:S02]  /*74e0*/  @!P0 SYNCS.PHASECHK.TRANS64 P0, [R3+URZ], R0 ;  /* 0x00000000030085a7 */ /* 0x000ee4000800007f */
[----:B---3--:R-:W-:Y:S05]  /*74f0*/  @!P0 BRA `(.L_x_192) ;  /* 0xfffffffc00f08947 */ /* 0x008fea000383ffff */
.L_x_186:
[----:B------:R-:W-:Y:S05]  /*7500*/  BSYNC B0 ;  /* 0x0000000000007941 */ /* 0x000fea0003800000 */
.L_x_185:
[----:B------:R-:W-:Y:S05]  /*7510*/  EXIT ;  /* 0x000000000000794d */ /* 0x000fea0003800000 */
.L_x_21:
[----:B----4-:R4:W0:Y:S02]  /*7520*/  SYNCS.PHASECHK.TRANS64.TRYWAIT P1, [R3+URZ], R0 ;  /* 0x00000000030075a7 */ /* 0x010824000802017f */
[----:B0-----:R-:W-:Y:S05]  /*7530*/  @!P1 NANOSLEEP.SYNCS 0x989680 ;  /* 0x009896800000995d */ /* 0x001fea0003900000 */
[----:B------:R-:W0:Y:S02]  /*7540*/  @!P1 SYNCS.PHASECHK.TRANS64 P1, [R3+URZ], R0 ;  /* 0x00000000030095a7 */ /* 0x000e24000802007f */
[----:B0-----:R-:W-:Y:S05]  /*7550*/  @!P1 BRA `(.L_x_21) ;  /* 0xfffffffc00f09947 */ /* 0x001fea000383ffff */
[----:B------:R-:W-:Y:S05]  /*7560*/  BRA `(.L_x_20) ;  /* 0xffffff9c00f47947 */ /* 0x000fea000383ffff */
.L_x_26:
[----:B-1----:R1:W3:Y:S02]  /*7570*/  SYNCS.PHASECHK.TRANS64.TRYWAIT P1, [R5+URZ], R4 ;  /* 0x00000004050075a7 */ /* 0x0022e4000802017f */
[----:B---3--:R-:W-:Y:S05]  /*7580*/  @!P1 NANOSLEEP.SYNCS 0x989680 ;  /* 0x009896800000995d */ /* 0x008fea0003900000 */
[----:B------:R-:W3:Y:S02]  /*7590*/  @!P1 SYNCS.PHASECHK.TRANS64 P1, [R5+URZ], R4 ;  /* 0x00000004050095a7 */ /* 0x000ee4000802007f */
[----:B---3--:R-:W-:Y:S05]  /*75a0*/  @!P1 BRA `(.L_x_26) ;  /* 0xfffffffc00f09947 */ /* 0x008fea000383ffff */
[----:B------:R-:W-:Y:S05]  /*75b0*/  BRA `(.L_x_25) ;  /* 0xffffffa400407947 */ /* 0x000fea000383ffff */
.L_x_173:
[----:B------:R-:W-:Y:S01]  /*75c0*/  BSSY B1, `(.L_x_193) ;  /* 0x0000006000017945 */ /* 0x000fe20003800000 */
[----:B------:R-:W-:-:S07]  /*75d0*/  IMAD.MOV.U32 R15, RZ, RZ, -0x1 ;  /* 0xffffffffff0f7424 */ /* 0x000fce00078e00ff */
[----:B------:R-:W-:Y:S05]  /*75e0*/  WARPSYNC.COLLECTIVE R15, `(.L_x_194) ;  /* 0x000000000f0c7348 */ /* 0x000fea0003c00000 */
[----:B------:R-:W-:Y:S02]  /*75f0*/  ELECT P6, UR62, PT ;  /* 0x00000000003e782f */ /* 0x000fe400038c0000 */
[----:B------:R-:W-:Y:S01]  /*7600*/  MOV R14, UR62 ;  /* 0x0000003e000e7c02 */ /* 0x000fe20008000f00 */
[----:B------:R-:W-:Y:S10]  /*7610*/  ENDCOLLECTIVE ;  /* 0x000000000000791b */ /* 0x000ff40003800000 */
.L_x_194:
[----:B------:R-:W-:Y:S05]  /*7620*/  BSYNC B1 ;  /* 0x0000000000017941 */ /* 0x000fea0003800000 */
.L_x_193:
[----:B------:R-:W-:Y:S05]  /*7630*/  BRA `(.L_x_195) ;  /* 0xfffffff000207947 */ /* 0x000fea000383ffff */
.L_x_176:
[----:B0-----:R0:W1:Y:S02]  /*7640*/  SYNCS.PHASECHK.TRANS64.TRYWAIT P0, [R14+URZ+0x28], R7 ;  /* 0x000028070e0075a7 */ /* 0x001064000800017f */
[----:B-1----:R-:W-:Y:S05]  /*7650*/  @!P0 NANOSLEEP.SYNCS 0x989680 ;  /* 0x009896800000895d */ /* 0x002fea0003900000 */
[----:B------:R-:W1:Y:S02]  /*7660*/  @!P0 SYNCS.PHASECHK.TRANS64 P0, [R14+URZ+0x28], R7 ;  /* 0x000028070e0085a7 */ /* 0x000e64000800007f */
[----:B-1----:R-:W-:Y:S05]  /*7670*/  @!P0 BRA `(.L_x_176) ;  /* 0xfffffffc00f08947 */ /* 0x002fea000383ffff */
[----:B------:R-:W-:Y:S05]  /*7680*/  BRA `(.L_x_196) ;  /* 0xfffffff0005c7947 */ /* 0x000fea000383ffff */
.L_x_184:
[----:B------:R-:W-:Y:S01]  /*7690*/  BSSY B0, `(.L_x_197) ;  /* 0x0000006000007945 */ /* 0x000fe20003800000 */
[----:B------:R-:W-:-:S07]  /*76a0*/  IMAD.MOV.U32 R15, RZ, RZ, -0x1 ;  /* 0xffffffffff0f7424 */ /* 0x000fce00078e00ff */
[----:B------:R-:W-:Y:S05]  /*76b0*/  WARPSYNC.COLLECTIVE R15, `(.L_x_198) ;  /* 0x000000000f0c7348 */ /* 0x000fea0003c00000 */
[----:B------:R-:W-:Y:S02]  /*76c0*/  ELECT P6, UR62, PT ;  /* 0x00000000003e782f */ /* 0x000fe400038c0000 */
[----:B------:R-:W-:Y:S01]  /*76d0*/  MOV R14, UR62 ;  /* 0x0000003e000e7c02 */ /* 0x000fe20008000f00 */
[----:B------:R-:W-:Y:S10]  /*76e0*/  ENDCOLLECTIVE ;  /* 0x000000000000791b */ /* 0x000ff40003800000 */
.L_x_198:
[----:B------:R-:W-:Y:S05]  /*76f0*/  BSYNC B0 ;  /* 0x0000000000007941 */ /* 0x000fea0003800000 */
.L_x_197:
[----:B------:R-:W-:Y:S05]  /*7700*/  BRA `(.L_x_199) ;  /* 0xfffffff800ac7947 */ /* 0x000fea000383ffff */
.L_x_188:
[----:B0-----:R0:W1:Y:S02]  /*7710*/  SYNCS.PHASECHK.TRANS64.TRYWAIT P0, [R7+URZ], R2 ;  /* 0x00000002070075a7 */ /* 0x001064000800017f */
[----:B-1----:R-:W-:Y:S05]  /*7720*/  @!P0 NANOSLEEP.SYNCS 0x989680 ;  /* 0x009896800000895d */ /* 0x002fea0003900000 */
[----:B------:R-:W1:Y:S02]  /*7730*/  @!P0 SYNCS.PHASECHK.TRANS64 P0, [R7+URZ], R2 ;  /* 0x00000002070085a7 */ /* 0x000e64000800007f */
[----:B-1----:R-:W-:Y:S05]  /*7740*/  @!P0 BRA `(.L_x_188) ;  /* 0xfffffffc00f08947 */ /* 0x002fea000383ffff */
[----:B------:R-:W-:Y:S05]  /*7750*/  BRA `(.L_x_200) ;  /* 0xfffffff800ec7947 */ /* 0x000fea000383ffff */
.L_x_189:
[----:B0-----:R0:W1:Y:S02]  /*7760*/  SYNCS.PHASECHK.TRANS64.TRYWAIT P0, [R9+URZ], R4 ;  /* 0x00000004090075a7 */ /* 0x001064000800017f */
[----:B-1----:R-:W-:Y:S05]  /*7770*/  @!P0 NANOSLEEP.SYNCS 0x989680 ;  /* 0x009896800000895d */ /* 0x002fea0003900000 */
[----:B------:R-:W1:Y:S02]  /*7780*/  @!P0 SYNCS.PHASECHK.TRANS64 P0, [R9+URZ], R4 ;  /* 0x00000004090085a7 */ /* 0x000e64000800007f */
[----:B-1----:R-:W-:Y:S05]  /*7790*/  @!P0 BRA `(.L_x_189) ;  /* 0xfffffffc00f08947 */ /* 0x002fea000383ffff */
[----:B------:R-:W-:Y:S05]  /*77a0*/  BRA `(.L_x_201) ;  /* 0xfffffff800fc7947 */ /* 0x000fea000383ffff */
.L_x_190:
[----:B0-----:R0:W1:Y:S02]  /*77b0*/  SYNCS.PHASECHK.TRANS64.TRYWAIT P0, [R6+URZ], R5 ;  /* 0x00000005060075a7 */ /* 0x001064000800017f */
[----:B-1----:R-:W-:Y:S05]  /*77c0*/  @!P0 NANOSLEEP.SYNCS 0x989680 ;  /* 0x009896800000895d */ /* 0x002fea0003900000 */
[----:B------:R-:W1:Y:S02]  /*77d0*/  @!P0 SYNCS.PHASECHK.TRANS64 P0, [R6+URZ], R5 ;  /* 0x00000005060085a7 */ /* 0x000e64000800007f */
[----:B-1----:R-:W-:Y:S05]  /*77e0*/  @!P0 BRA `(.L_x_190) ;  /* 0xfffffffc00f08947 */ /* 0x002fea000383ffff */
[----:B------:R-:W-:Y:S05]  /*77f0*/  BRA `(.L_x_202) ;  /* 0xfffffffc000c7947 */ /* 0x000fea000383ffff */
.L_x_191:
[----:B-1----:R1:W2:Y:S02]  /*7800*/  SYNCS.PHASECHK.TRANS64.TRYWAIT P0, [R9+URZ], R4 ;  /* 0x00000004090075a7 */ /* 0x0022a4000800017f */
[----:B--2---:R-:W-:Y:S05]  /*7810*/  @!P0 NANOSLEEP.SYNCS 0x989680 ;  /* 0x009896800000895d */ /* 0x004fea0003900000 */
[----:B------:R-:W2:Y:S02]  /*7820*/  @!P0 SYNCS.PHASECHK.TRANS64 P0, [R9+URZ], R4 ;  /* 0x00000004090085a7 */ /* 0x000ea4000800007f */
[----:B--2---:R-:W-:Y:S05]  /*7830*/  @!P0 BRA `(.L_x_191) ;  /* 0xfffffffc00f08947 */ /* 0x004fea000383ffff */
[----:B------:R-:W-:Y:S05]  /*7840*/  BRA `(.L_x_203) ;  /* 0xfffffffc00147947 */ /* 0x000fea000383ffff */
.L_x_204:
[----:B------:R-:W-:-:S00]  /*7850*/  BRA `(.L_x_204) ;  /* 0xfffffffc00fc7947 */ /* 0x000fc0000383ffff */
[----:B------:R-:W-:-:S00]  /*7860*/  NOP ;  /* 0x0000000000007918 */ /* 0x000fc00000000000 */
        /* <DEDUP_REMOVED lines=9> */
.L_x_205:


//--------------------- .nv.global.init           --------------------------
	.section	.nv.global.init,"aw",@progbits
.nv.global.init:
	.type		$str$22,@object
	.size		$str$22,($str$23 - $str$22)
$str$22:
        /*0000*/ 	.byte	0x6b, 0x5f, 0x74, 0x69, 0x6c, 0x65, 0x5f, 0x63, 0x6f, 0x75, 0x6e, 0x74, 0x20, 0x3e, 0x3d, 0x20
        /*0010*/ 	.byte	0x31, 0x00
	.type		$str$23,@object
	.size		$str$23,(__unnamed_1 - $str$23)
$str$23:
        /*0012*/ 	.byte	0x2f, 0x74, 0x6d, 0x70, 0x2f, 0x63, 0x75, 0x74, 0x6c, 0x61, 0x73, 0x73, 0x5f, 0x73, 0x77, 0x65
        /*0022*/ 	.byte	0x65, 0x70, 0x5f, 0x73, 0x72, 0x63, 0x2f, 0x69, 0x6e, 0x63, 0x6c, 0x75, 0x64, 0x65, 0x2f, 0x63
        /*0032*/ 	.byte	0x75, 0x74, 0x6c, 0x61, 0x73, 0x73, 0x2f, 0x67, 0x65, 0x6d, 0x6d, 0x2f, 0x63, 0x6f, 0x6c, 0x6c
        /*0042*/ 	.byte	0x65, 0x63, 0x74, 0x69, 0x76, 0x65, 0x2f, 0x73, 0x6d, 0x39, 0x30, 0x5f, 0x6d, 0x6d, 0x61, 0x5f
        /*0052*/ 	.byte	0x74, 0x6d, 0x61, 0x5f, 0x67, 0x6d, 0x6d, 0x61, 0x5f, 0x73, 0x73, 0x5f, 0x77, 0x61, 0x72, 0x70
        /*0062*/ 	.byte	0x73, 0x70, 0x65, 0x63, 0x69, 0x61, 0x6c, 0x69, 0x7a, 0x65, 0x64, 0x2e, 0x68, 0x70, 0x70, 0x00
	.type		__unnamed_1,@object
	.size		__unnamed_1,(.L_0 - __unnamed_1)
__unnamed_1:
        /*0072*/ 	.byte	0x76, 0x6f, 0x69, 0x64, 0x20, 0x63, 0x75, 0x74, 0x6c, 0x61, 0x73, 0x73, 0x3a, 0x3a, 0x67, 0x65
        /* <DEDUP_REMOVED lines=173> */
        /*0b52*/ 	.byte	0x74, 0x69, 0x74, 0x79, 0x5d, 0x00
.L_0:


//--------------------- .nv.shared._ZN7cutlass13device_kernelINS_4gemm6kernel13GemmUniversalIN4cute5tupleIJiiiiEEENS1_10collective13CollectiveMmaINS1_34MainloopSm90TmaGmmaWarpSpecializedILi5ENS5_IJNS4_1CILi2EEESB_NSA_ILi1EEEEEENS1_35KernelTmaWarpSpecializedCooperativeEEENS5_IJNSA_ILi256EEENSA_ILi64EEENSA_ILi128EEEEEEaNS5_IJlSC_lEEEaSK_NS4_8TiledMMAINS4_8MMA_AtomIJNS4_4SM904GMMA26MMA_64x64x32_S32S8S8_SS_TNEEEENS4_6LayoutINS5_IJSB_SC_SC_EEENS5_IJSC_NSA_ILi0EEEST_EEEEENS5_IJNS4_10UnderscoreESW_SW_EEEEENS4_23SM90_TMA_LOAD_MULTICASTENS4_14ComposedLayoutINS4_7SwizzleILi3ELi4ELi3EEENS4_18smem_ptr_flag_bitsILi8EEENSR_INS5_IJNSA_ILi8EEESI_EEENS5_IJSI_SC_EEEEEEEvNS4_8identityESZ_S19_vS1A_EENS_8epilogue10collective6detail29Sm90TmaWarpSpecializedAdapterINS1D_15DefaultEpilogueIaSK_SK_NS1C_6thread17LinearCombinationIaLi1EiiLNS1H_9ScaleType4KindE0ELNS_15FloatRoundStyleE2EaEENS1_15EpilogueDefaultEEEEEvvEEEEvNT_6ParamsE --------------------------
	.section	.nv.shared._ZN7cutlass13device_kernelINS_4gemm6kernel13GemmUniversalIN4cute5tupleIJiiiiEEENS1_10collective13CollectiveMmaINS1_34MainloopSm90TmaGmmaWarpSpecializedILi5ENS5_IJNS4_1CILi2EEESB_NSA_ILi1EEEEEENS1_35KernelTmaWarpSpecializedCooperativeEEENS5_IJNSA_ILi256EEENSA_ILi64EEENSA_ILi128EEEEEEaNS5_IJlSC_lEEEaSK_NS4_8TiledMMAINS4_8MMA_AtomIJNS4_4SM904GMMA26MMA_64x64x32_S32S8S8_SS_TNEEEENS4_6LayoutINS5_IJSB_SC_SC_EEENS5_IJSC_NSA_ILi0EEEST_EEEEENS5_IJNS4_10UnderscoreESW_SW_EEEEENS4_23SM90_TMA_LOAD_MULTICASTENS4_14ComposedLayoutINS4_7SwizzleILi3ELi4ELi3EEENS4_18smem_ptr_flag_bitsILi8EEENSR_INS5_IJNSA_ILi8EEESI_EEENS5_IJSI_SC_EEEEEEEvNS4_8identityESZ_S19_vS1A_EENS_8epilogue10collective6detail29Sm90TmaWarpSpecializedAdapterINS1D_15DefaultEpilogueIaSK_SK_NS1C_6thread17LinearCombinationIaLi1EiiLNS1H_9ScaleType4KindE0ELNS_15FloatRoundStyleE2EaEENS1_15EpilogueDefaultEEEEEvvEEEEvNT_6ParamsE,"aw",@nobits
	.sectionflags	@""
	.align	16
	.zero		1024


//--------------------- .nv.shared.reserved.0     --------------------------
	.section	.nv.shared.reserved.0,"aw",@nobits
	.weak		__nv_reservedSMEM_offset_0_alias
	.size		__nv_reservedSMEM_offset_0_alias, 0, 0
	.other		__nv_reservedSMEM_offset_0_alias,@"STO_CUDA_RESERVED_SHARED STV_DEFAULT"
__nv_reservedSMEM_offset_0_alias:
	.zero		0


//--------------------- .nv.global                --------------------------
	.section	.nv.global,"aw",@nobits
.nv.global:
	.type		_ZN40_INTERNAL_4b9ac9f6_4_k_cu_8c447565_229514cute1_E,@object
	.size		_ZN40_INTERNAL_4b9ac9f6_4_k_cu_8c447565_229514cute1_E,(_ZN40_INTERNAL_4b9ac9f6_4_k_cu_8c447565_229514cuda3std3__45__cpo6cbeginE - _ZN40_INTERNAL_4b9ac9f6_4_k_cu_8c447565_229514cute1_E)
_ZN40_INTERNAL_4b9ac9f6_4_k_cu_8c447565_229514cute1_E:
	.zero		1
	.type		_ZN40_INTERNAL_4b9ac9f6_4_k_cu_8c447565_229514cuda3std3__45__cpo6cbeginE,@object
	.size		_ZN40_INTERNAL_4b9ac9f6_4_k_cu_8c447565_229514cuda3std3__45__cpo6cbeginE,(_ZN40_INTERNAL_4b9ac9f6_4_k_cu_8c447565_229514cuda3std3__48in_placeE - _ZN40_INTERNAL_4b9ac9f6_4_k_cu_8c447565_229514cuda3std3__45__cpo6cbeginE)
_ZN40_INTERNAL_4b9ac9f6_4_k_cu_8c447565_229514cuda3std3__45__cpo6cbeginE:
	.zero		1
	.type		_ZN40_INTERNAL_4b9ac9f6_4_k_cu_8c447565_229514cuda3std3__48in_placeE,@object
	.size		_ZN40_INTERNAL_4b9ac9f6_4_k_cu_8c447565_229514cuda3std3__48in_placeE,(_ZN40_INTERNAL_4b9ac9f6_4_k_cu_8c447565_229514cuda3std6ranges3__45__cpo9iter_moveE - _ZN40_INTERNAL_4b9ac9f6_4_k_cu_8c447565_229514cuda3std3__48in_placeE)
_ZN40_INTERNAL_4b9ac9f6_4_k_cu_8c447565_229514cuda3std3__48in_placeE:
	.zero		1
	.type		_ZN40_INTERNAL_4b9ac9f6_4_k_cu_8c447565_229514cuda3std6ranges3__45__cpo9iter_moveE,@object
	.size		_ZN40_INTERNAL_4b9ac9f6_4_k_cu_8c447565_229514cuda3std6ranges3__45__cpo9iter_moveE,(_ZN40_INTERNAL_4b9ac9f6_4_k_cu_8c447565_229514cuda3std3__45__cpo5beginE - _ZN40_INTERNAL_4b9ac9f6_4_k_cu_8c447565_229514cuda3std6ranges3__45__cpo9iter_moveE)
_ZN40_INTERNAL_4b9ac9f6_4_k_cu_8c447565_229514cuda3std6ranges3__45__cpo9iter_moveE:
	.zero		1
	.type		_ZN40_INTERNAL_4b9ac9f6_4_k_cu_8c447565_229514cuda3std3__45__cpo5beginE,@object
	.size		_ZN40_INTERNAL_4b9ac9f6_4_k_cu_8c447565_229514cuda3std3__45__cpo5beginE,(_ZN40_INTERNAL_4b9ac9f6_4_k_cu_8c447565_229514cuda3std3__442_GLOBAL__N__4b9ac9f6_4_k_cu_8c447565_229516ignoreE - _ZN40_INTERNAL_4b9ac9f6_4_k_cu_8c447565_229514cuda3std3__45__cpo5beginE)
_ZN40_INTERNAL_4b9ac9f6_4_k_cu_8c447565_229514cuda3std3__45__cpo5beginE:
	.zero		1
	.type		_ZN40_INTERNAL_4b9ac9f6_4_k_cu_8c447565_229514cuda3std3__442_GLOBAL__N__4b9ac9f6_4_k_cu_8c447565_229516ignoreE,@object
	.size		_ZN40_INTERNAL_4b9ac9f6_4_k_cu_8c447565_229514cuda3std3__442_GLOBAL__N__4b9ac9f6_4_k_cu_8c447565_229516ignoreE,(_ZN40_INTERNAL_4b9ac9f6_4_k_cu_8c447565_229514cute7productE - _ZN40_INTERNAL_4b9ac9f6_4_k_cu_8c447565_229514cuda3std3__442_GLOBAL__N__4b9ac9f6_4_k_cu_8c447565_229516ignoreE)
_ZN40_INTERNAL_4b9ac9f6_4_k_cu_8c447565_229514cuda3std3__442_GLOBAL__N__4b9ac9f6_4_k_cu_8c447565_229516ignoreE:
	.zero		1
	.type		_ZN40_INTERNAL_4b9ac9f6_4_k_cu_8c447565_229514cute7productE,@object
	.size		_ZN40_INTERNAL_4b9ac9f6_4_k_cu_8c447565_229514cute7productE,(_ZN40_INTERNAL_4b9ac9f6_4_k_cu_8c447565_229514cuda3std3__45__cpo3endE - _ZN40_INTERNAL_4b9ac9f6_4_k_cu_8c447565_229514cute7productE)
_ZN40_INTERNAL_4b9ac9f6_4_k_cu_8c447565_229514cute7productE:
	.zero		1
	.type		_ZN40_INTERNAL_4b9ac9f6_4_k_cu_8c447565_229514cuda3std3__45__cpo3endE,@object
	.size		_ZN40_INTERNAL_4b9ac9f6_4_k_cu_8c447565_229514cuda3std3__45__cpo3endE,(_ZN40_INTERNAL_4b9ac9f6_4_k_cu_8c447565_229514cuda3std3__419piecewise_constructE - _ZN40_INTERNAL_4b9ac9f6_4_k_cu_8c447565_229514cuda3std3__45__cpo3endE)
_ZN40_INTERNAL_4b9ac9f6_4_k_cu_8c447565_229514cuda3std3__45__cpo3endE:
	.zero		1
	.type		_ZN40_INTERNAL_4b9ac9f6_4_k_cu_8c447565_229514cuda3std3__419piecewise_constructE,@object
	.size		_ZN40_INTERNAL_4b9ac9f6_4_k_cu_8c447565_229514cuda3std3__419piecewise_constructE,(_ZN40_INTERNAL_4b9ac9f6_4_k_cu_8c447565_229514cuda3std3__45__cpo4cendE - _ZN40_INTERNAL_4b9ac9f6_4_k_cu_8c447565_229514cuda3std3__419piecewise_constructE)
_ZN40_INTERNAL_4b9ac9f6_4_k_cu_8c447565_229514cuda3std3__419piecewise_constructE:
	.zero		1
	.type		_ZN40_INTERNAL_4b9ac9f6_4_k_cu_8c447565_229514cuda3std3__45__cpo4cendE,@object
	.size		_ZN40_INTERNAL_4b9ac9f6_4_k_cu_8c447565_229514cuda3std3__45__cpo4cendE,(_ZN40_INTERNAL_4b9ac9f6_4_k_cu_8c447565_229514cuda3std6ranges3__45__cpo4swapE - _ZN40_INTERNAL_4b9ac9f6_4_k_cu_8c447565_229514cuda3std3__45__cpo4cendE)
_ZN40_INTERNAL_4b9ac9f6_4_k_cu_8c447565_229514cuda3std3__45__cpo4cendE:
	.zero		1
	.type		_ZN40_INTERNAL_4b9ac9f6_4_k_cu_8c447565_229514cuda3std6ranges3__45__cpo4swapE,@object
	.size		_ZN40_INTERNAL_4b9ac9f6_4_k_cu_8c447565_229514cuda3std6ranges3__45__cpo4swapE,(.L_8 - _ZN40_INTERNAL_4b9ac9f6_4_k_cu_8c447565_229514cuda3std6ranges3__45__cpo4swapE)
_ZN40_INTERNAL_4b9ac9f6_4_k_cu_8c447565_229514cuda3std6ranges3__45__cpo4swapE:
	.zero		1
.L_8:


//--------------------- .nv.constant0._ZN7cutlass13device_kernelINS_4gemm6kernel13GemmUniversalIN4cute5tupleIJiiiiEEENS1_10collective13CollectiveMmaINS1_34MainloopSm90TmaGmmaWarpSpecializedILi5ENS5_IJNS4_1CILi2EEESB_NSA_ILi1EEEEEENS1_35KernelTmaWarpSpecializedCooperativeEEENS5_IJNSA_ILi256EEENSA_ILi64EEENSA_ILi128EEEEEEaNS5_IJlSC_lEEEaSK_NS4_8TiledMMAINS4_8MMA_AtomIJNS4_4SM904GMMA26MMA_64x64x32_S32S8S8_SS_TNEEEENS4_6LayoutINS5_IJSB_SC_SC_EEENS5_IJSC_NSA_ILi0EEEST_EEEEENS5_IJNS4_10UnderscoreESW_SW_EEEEENS4_23SM90_TMA_LOAD_MULTICASTENS4_14ComposedLayoutINS4_7SwizzleILi3ELi4ELi3EEENS4_18smem_ptr_flag_bitsILi8EEENSR_INS5_IJNSA_ILi8EEESI_EEENS5_IJSI_SC_EEEEEEEvNS4_8identityESZ_S19_vS1A_EENS_8epilogue10collective6detail29Sm90TmaWarpSpecializedAdapterINS1D_15DefaultEpilogueIaSK_SK_NS1C_6thread17LinearCombinationIaLi1EiiLNS1H_9ScaleType4KindE0ELNS_15FloatRoundStyleE2EaEENS1_15EpilogueDefaultEEEEEvvEEEEvNT_6ParamsE --------------------------
	.section	.nv.constant0._ZN7cutlass13device_kernelINS_4gemm6kernel13GemmUniversalIN4cute5tupleIJiiiiEEENS1_10collective13CollectiveMmaINS1_34MainloopSm90TmaGmmaWarpSpecializedILi5ENS5_IJNS4_1CILi2EEESB_NSA_ILi1EEEEEENS1_35KernelTmaWarpSpecializedCooperativeEEENS5_IJNSA_ILi256EEENSA_ILi64EEENSA_ILi128EEEEEEaNS5_IJlSC_lEEEaSK_NS4_8TiledMMAINS4_8MMA_AtomIJNS4_4SM904GMMA26MMA_64x64x32_S32S8S8_SS_TNEEEENS4_6LayoutINS5_IJSB_SC_SC_EEENS5_IJSC_NSA_ILi0EEEST_EEEEENS5_IJNS4_10UnderscoreESW_SW_EEEEENS4_23SM90_TMA_LOAD_MULTICASTENS4_14ComposedLayoutINS4_7SwizzleILi3ELi4ELi3EEENS4_18smem_ptr_flag_bitsILi8EEENSR_INS5_IJNSA_ILi8EEESI_EEENS5_IJSI_SC_EEEEEEEvNS4_8identityESZ_S19_vS1A_EENS_8epilogue10collective6detail29Sm90TmaWarpSpecializedAdapterINS1D_15DefaultEpilogueIaSK_SK_NS1C_6thread17LinearCombinationIaLi1EiiLNS1H_9ScaleType4KindE0ELNS_15FloatRoundStyleE2EaEENS1_15EpilogueDefaultEEEEEvvEEEEvNT_6ParamsE,"a",@progbits
	.sectionflags	@""
	.align	4
.nv.constant0._ZN7cutlass13device_kernelINS_4gemm6kernel13GemmUniversalIN4cute5tupleIJiiiiEEENS1_10collective13CollectiveMmaINS1_34MainloopSm90TmaGmmaWarpSpecializedILi5ENS5_IJNS4_1CILi2EEESB_NSA_ILi1EEEEEENS1_35KernelTmaWarpSpecializedCooperativeEEENS5_IJNSA_ILi256EEENSA_ILi64EEENSA_ILi128EEEEEEaNS5_IJlSC_lEEEaSK_NS4_8TiledMMAINS4_8MMA_AtomIJNS4_4SM904GMMA26MMA_64x64x32_S32S8S8_SS_TNEEEENS4_6LayoutINS5_IJSB_SC_SC_EEENS5_IJSC_NSA_ILi0EEEST_EEEEENS5_IJNS4_10UnderscoreESW_SW_EEEEENS4_23SM90_TMA_LOAD_MULTICASTENS4_14ComposedLayoutINS4_7SwizzleILi3ELi4ELi3EEENS4_18smem_ptr_flag_bitsILi8EEENSR_INS5_IJNSA_ILi8EEESI_EEENS5_IJSI_SC_EEEEEEEvNS4_8identityESZ_S19_vS1A_EENS_8epilogue10collective6detail29Sm90TmaWarpSpecializedAdapterINS1D_15DefaultEpilogueIaSK_SK_NS1C_6thread17LinearCombinationIaLi1EiiLNS1H_9ScaleType4KindE0ELNS_15FloatRoundStyleE2EaEENS1_15EpilogueDefaultEEEEEvvEEEEvNT_6ParamsE:
	.zero		1664


//--------------------- SYMBOLS --------------------------

	.type		.nv.reservedSmem.offset0,@object
	.size		.nv.reservedSmem.offset0,0x4
	.type		__assertfail,@function
